//
// Generated by NVIDIA NVVM Compiler
//
// Compiler Build ID: CL-36424714
// Cuda compilation tools, release 13.0, V13.0.88
// Based on NVVM 20.0.0
//

.version 9.0
.target sm_100
.address_size 64

	// .globl	_Z14find_pivot_rowPdiiii
.extern .shared .align 16 .b8 s[];

.visible .entry _Z14find_pivot_rowPdiiii(
	.param .u64 .ptr .align 1 _Z14find_pivot_rowPdiiii_param_0,
	.param .u32 _Z14find_pivot_rowPdiiii_param_1,
	.param .u32 _Z14find_pivot_rowPdiiii_param_2,
	.param .u32 _Z14find_pivot_rowPdiiii_param_3,
	.param .u32 _Z14find_pivot_rowPdiiii_param_4
)
{
	.reg .pred 	%p<19>;
	.reg .b32 	%r<93>;
	.reg .b64 	%rd<32>;
	.reg .b64 	%fd<33>;

	ld.param.u64 	%rd4, [_Z14find_pivot_rowPdiiii_param_0];
	ld.param.u32 	%r43, [_Z14find_pivot_rowPdiiii_param_1];
	ld.param.u32 	%r44, [_Z14find_pivot_rowPdiiii_param_2];
	ld.param.u32 	%r46, [_Z14find_pivot_rowPdiiii_param_3];
	ld.param.u32 	%r45, [_Z14find_pivot_rowPdiiii_param_4];
	cvta.to.global.u64 	%rd1, %rd4;
	mov.u32 	%r92, %tid.x;
	mad.lo.s32 	%r47, %r46, %r92, %r44;
	add.s32 	%r2, %r43, 1;
	mad.lo.s32 	%r80, %r47, %r43, %r47;
	add.s32 	%r4, %r47, %r46;
	add.s32 	%r48, %r43, -1;
	mad.lo.s32 	%r49, %r48, %r43, %r48;
	setp.gt.s32 	%p1, %r80, %r49;
	@%p1 bra 	$L__BB0_23;
	mul.lo.s32 	%r51, %r43, %r2;
	mul.lo.s32 	%r52, %r4, %r2;
	min.s32 	%r5, %r52, %r51;
	setp.ge.s32 	%p2, %r80, %r5;
	mov.b32 	%r82, 0;
	mov.f64 	%fd32, 0d0000000000000000;
	@%p2 bra 	$L__BB0_4;
	mov.f64 	%fd32, 0d0000000000000000;
	mov.b32 	%r82, 0;
$L__BB0_3:
	add.s32 	%r54, %r80, %r44;
	mul.wide.s32 	%rd5, %r54, 8;
	add.s64 	%rd6, %rd1, %rd5;
	ld.global.f64 	%fd8, [%rd6];
	abs.f64 	%fd9, %fd8;
	setp.lt.f64 	%p3, %fd32, %fd9;
	selp.f64 	%fd32, %fd9, %fd32, %p3;
	selp.b32 	%r82, %r80, %r82, %p3;
	add.s32 	%r80, %r80, %r2;
	setp.lt.s32 	%p4, %r80, %r5;
	@%p4 bra 	$L__BB0_3;
$L__BB0_4:
	shl.b32 	%r55, %r45, 3;
	mov.u32 	%r56, s;
	add.s32 	%r11, %r56, %r55;
	shl.b32 	%r57, %r92, 3;
	add.s32 	%r58, %r56, %r57;
	st.shared.f64 	[%r58], %fd32;
	shl.b32 	%r59, %r92, 2;
	add.s32 	%r12, %r11, %r59;
	st.shared.u32 	[%r12], %r82;
	bar.sync 	0;
	setp.lt.s32 	%p5, %r45, 2;
	@%p5 bra 	$L__BB0_10;
	mov.u32 	%r83, %r45;
$L__BB0_6:
	mov.u32 	%r13, %r83;
	shr.u32 	%r83, %r13, 1;
	setp.ge.u32 	%p6, %r92, %r83;
	@%p6 bra 	$L__BB0_9;
	shl.b32 	%r60, %r83, 3;
	add.s32 	%r15, %r56, %r60;
	ld.shared.f64 	%fd10, [%r15];
	add.s32 	%r63, %r15, %r57;
	ld.shared.f64 	%fd4, [%r63];
	setp.geu.f64 	%p7, %fd10, %fd4;
	@%p7 bra 	$L__BB0_9;
	st.shared.f64 	[%r15], %fd4;
	shl.b32 	%r64, %r83, 2;
	add.s32 	%r65, %r12, %r64;
	ld.shared.u32 	%r66, [%r65];
	add.s32 	%r67, %r11, %r64;
	st.shared.u32 	[%r67], %r66;
$L__BB0_9:
	bar.sync 	0;
	setp.gt.u32 	%p8, %r13, 3;
	@%p8 bra 	$L__BB0_6;
$L__BB0_10:
	ld.shared.u32 	%r16, [%r11];
	add.s32 	%r17, %r16, %r44;
	mul.wide.s32 	%rd7, %r17, 8;
	add.s64 	%rd2, %rd1, %rd7;
	ld.global.f64 	%fd5, [%rd2];
	setp.gt.s32 	%p9, %r92, %r43;
	@%p9 bra 	$L__BB0_23;
	add.s32 	%r68, %r92, %r45;
	max.s32 	%r69, %r68, %r2;
	setp.le.s32 	%p10, %r68, %r43;
	selp.u32 	%r70, 1, 0, %p10;
	add.s32 	%r71, %r68, %r70;
	sub.s32 	%r72, %r69, %r71;
	max.u32 	%r73, %r45, 1;
	div.u32 	%r74, %r72, %r73;
	add.s32 	%r18, %r74, %r70;
	add.s32 	%r75, %r18, 1;
	and.b32  	%r19, %r75, 3;
	and.b32  	%r20, %r18, 3;
	setp.eq.s32 	%p11, %r20, 3;
	mov.u32 	%r86, %r92;
	@%p11 bra 	$L__BB0_14;
	neg.s32 	%r84, %r19;
	mov.u32 	%r86, %r92;
$L__BB0_13:
	.pragma "nounroll";
	mul.wide.s32 	%rd9, %r86, 8;
	add.s64 	%rd10, %rd2, %rd9;
	ld.global.f64 	%fd11, [%rd10];
	div.rn.f64 	%fd12, %fd11, %fd5;
	st.global.f64 	[%rd10], %fd12;
	add.s32 	%r86, %r86, %r45;
	add.s32 	%r84, %r84, 1;
	setp.ne.s32 	%p12, %r84, 0;
	@%p12 bra 	$L__BB0_13;
$L__BB0_14:
	setp.lt.u32 	%p13, %r18, 3;
	@%p13 bra 	$L__BB0_17;
	mul.wide.s32 	%rd13, %r45, 8;
	shl.b32 	%r76, %r45, 2;
$L__BB0_16:
	mul.wide.s32 	%rd11, %r86, 8;
	add.s64 	%rd12, %rd2, %rd11;
	ld.global.f64 	%fd13, [%rd12];
	div.rn.f64 	%fd14, %fd13, %fd5;
	st.global.f64 	[%rd12], %fd14;
	add.s64 	%rd14, %rd12, %rd13;
	ld.global.f64 	%fd15, [%rd14];
	div.rn.f64 	%fd16, %fd15, %fd5;
	st.global.f64 	[%rd14], %fd16;
	add.s64 	%rd15, %rd14, %rd13;
	ld.global.f64 	%fd17, [%rd15];
	div.rn.f64 	%fd18, %fd17, %fd5;
	st.global.f64 	[%rd15], %fd18;
	add.s64 	%rd16, %rd15, %rd13;
	ld.global.f64 	%fd19, [%rd16];
	div.rn.f64 	%fd20, %fd19, %fd5;
	st.global.f64 	[%rd16], %fd20;
	add.s32 	%r86, %r76, %r86;
	setp.le.s32 	%p14, %r86, %r43;
	@%p14 bra 	$L__BB0_16;
$L__BB0_17:
	setp.eq.s32 	%p15, %r20, 3;
	mul.lo.s32 	%r29, %r44, %r2;
	@%p15 bra 	$L__BB0_20;
	add.s32 	%r90, %r92, %r29;
	add.s32 	%r89, %r92, %r16;
	neg.s32 	%r88, %r19;
	mad.lo.s32 	%r92, %r45, %r19, %r92;
$L__BB0_19:
	.pragma "nounroll";
	mul.wide.s32 	%rd17, %r90, 8;
	add.s64 	%rd18, %rd1, %rd17;
	mul.wide.s32 	%rd19, %r89, 8;
	add.s64 	%rd20, %rd1, %rd19;
	ld.global.f64 	%fd21, [%rd20];
	ld.global.f64 	%fd22, [%rd18];
	st.global.f64 	[%rd20], %fd22;
	st.global.f64 	[%rd18], %fd21;
	add.s32 	%r90, %r90, %r45;
	add.s32 	%r89, %r89, %r45;
	add.s32 	%r88, %r88, 1;
	setp.ne.s32 	%p16, %r88, 0;
	@%p16 bra 	$L__BB0_19;
$L__BB0_20:
	setp.lt.u32 	%p17, %r18, 3;
	@%p17 bra 	$L__BB0_23;
	mul.wide.s32 	%rd25, %r45, 8;
	shl.b32 	%r79, %r45, 2;
$L__BB0_22:
	add.s32 	%r77, %r92, %r16;
	mul.wide.s32 	%rd21, %r77, 8;
	add.s64 	%rd22, %rd1, %rd21;
	ld.global.f64 	%fd23, [%rd22];
	add.s32 	%r78, %r92, %r29;
	mul.wide.s32 	%rd23, %r78, 8;
	add.s64 	%rd24, %rd1, %rd23;
	ld.global.f64 	%fd24, [%rd24];
	st.global.f64 	[%rd22], %fd24;
	st.global.f64 	[%rd24], %fd23;
	add.s64 	%rd26, %rd22, %rd25;
	ld.global.f64 	%fd25, [%rd26];
	add.s64 	%rd27, %rd24, %rd25;
	ld.global.f64 	%fd26, [%rd27];
	st.global.f64 	[%rd26], %fd26;
	st.global.f64 	[%rd27], %fd25;
	add.s64 	%rd28, %rd26, %rd25;
	ld.global.f64 	%fd27, [%rd28];
	add.s64 	%rd29, %rd27, %rd25;
	ld.global.f64 	%fd28, [%rd29];
	st.global.f64 	[%rd28], %fd28;
	st.global.f64 	[%rd29], %fd27;
	add.s64 	%rd30, %rd28, %rd25;
	ld.global.f64 	%fd29, [%rd30];
	add.s64 	%rd31, %rd29, %rd25;
	ld.global.f64 	%fd30, [%rd31];
	st.global.f64 	[%rd30], %fd30;
	st.global.f64 	[%rd31], %fd29;
	add.s32 	%r92, %r79, %r92;
	setp.le.s32 	%p18, %r92, %r43;
	@%p18 bra 	$L__BB0_22;
$L__BB0_23:
	ret;

}
	// .globl	_Z13subtract_rowsPdiii
.visible .entry _Z13subtract_rowsPdiii(
	.param .u64 .ptr .align 1 _Z13subtract_rowsPdiii_param_0,
	.param .u32 _Z13subtract_rowsPdiii_param_1,
	.param .u32 _Z13subtract_rowsPdiii_param_2,
	.param .u32 _Z13subtract_rowsPdiii_param_3
)
{
	.reg .pred 	%p<12>;
	.reg .b32 	%r<54>;
	.reg .b64 	%rd<21>;
	.reg .b64 	%fd<62>;

	ld.param.u64 	%rd2, [_Z13subtract_rowsPdiii_param_0];
	ld.param.u32 	%r28, [_Z13subtract_rowsPdiii_param_1];
	ld.param.u32 	%r29, [_Z13subtract_rowsPdiii_param_2];
	cvta.to.global.u64 	%rd1, %rd2;
	mov.u32 	%r31, %tid.x;
	mov.u32 	%r32, %ntid.x;
	mov.u32 	%r33, %ctaid.x;
	mad.lo.s32 	%r1, %r32, %r33, %r31;
	setp.gt.s32 	%p1, %r1, %r28;
	@%p1 bra 	$L__BB1_16;
	add.s32 	%r34, %r1, %r29;
	add.s32 	%r46, %r34, 1;
	setp.ge.s32 	%p2, %r46, %r28;
	@%p2 bra 	$L__BB1_16;
	add.s32 	%r3, %r28, 1;
	setp.lt.s32 	%p3, %r28, %r29;
	mad.lo.s32 	%r4, %r29, %r28, %r29;
	@%p3 bra 	$L__BB1_16;
	sub.s32 	%r35, %r3, %r29;
	sub.s32 	%r5, %r28, %r29;
	and.b32  	%r6, %r35, 7;
	and.b32  	%r7, %r35, 3;
	and.b32  	%r8, %r35, 1;
	add.s32 	%r36, %r28, 2;
	mul.lo.s32 	%r9, %r29, %r36;
	and.b32  	%r37, %r35, -8;
	neg.s32 	%r10, %r37;
$L__BB1_4:
	setp.lt.u32 	%p4, %r5, 7;
	mul.lo.s32 	%r12, %r46, %r3;
	add.s32 	%r48, %r12, %r29;
	mul.wide.s32 	%rd3, %r48, 8;
	add.s64 	%rd4, %rd1, %rd3;
	ld.global.f64 	%fd1, [%rd4];
	mov.u32 	%r51, %r29;
	@%p4 bra 	$L__BB1_7;
	mov.u32 	%r47, %r10;
	mov.u32 	%r49, %r9;
	mov.u32 	%r51, %r29;
$L__BB1_6:
	.pragma "nounroll";
	mul.wide.s32 	%rd5, %r48, 8;
	add.s64 	%rd6, %rd1, %rd5;
	ld.global.f64 	%fd2, [%rd6];
	div.rn.f64 	%fd3, %fd2, %fd1;
	st.global.f64 	[%rd6], %fd3;
	mul.wide.s32 	%rd7, %r49, 8;
	add.s64 	%rd8, %rd1, %rd7;
	ld.global.f64 	%fd4, [%rd8];
	sub.f64 	%fd5, %fd3, %fd4;
	st.global.f64 	[%rd6], %fd5;
	ld.global.f64 	%fd6, [%rd6+8];
	div.rn.f64 	%fd7, %fd6, %fd1;
	st.global.f64 	[%rd6+8], %fd7;
	ld.global.f64 	%fd8, [%rd8+8];
	sub.f64 	%fd9, %fd7, %fd8;
	st.global.f64 	[%rd6+8], %fd9;
	ld.global.f64 	%fd10, [%rd6+16];
	div.rn.f64 	%fd11, %fd10, %fd1;
	st.global.f64 	[%rd6+16], %fd11;
	ld.global.f64 	%fd12, [%rd8+16];
	sub.f64 	%fd13, %fd11, %fd12;
	st.global.f64 	[%rd6+16], %fd13;
	ld.global.f64 	%fd14, [%rd6+24];
	div.rn.f64 	%fd15, %fd14, %fd1;
	st.global.f64 	[%rd6+24], %fd15;
	ld.global.f64 	%fd16, [%rd8+24];
	sub.f64 	%fd17, %fd15, %fd16;
	st.global.f64 	[%rd6+24], %fd17;
	ld.global.f64 	%fd18, [%rd6+32];
	div.rn.f64 	%fd19, %fd18, %fd1;
	st.global.f64 	[%rd6+32], %fd19;
	ld.global.f64 	%fd20, [%rd8+32];
	sub.f64 	%fd21, %fd19, %fd20;
	st.global.f64 	[%rd6+32], %fd21;
	ld.global.f64 	%fd22, [%rd6+40];
	div.rn.f64 	%fd23, %fd22, %fd1;
	st.global.f64 	[%rd6+40], %fd23;
	ld.global.f64 	%fd24, [%rd8+40];
	sub.f64 	%fd25, %fd23, %fd24;
	st.global.f64 	[%rd6+40], %fd25;
	ld.global.f64 	%fd26, [%rd6+48];
	div.rn.f64 	%fd27, %fd26, %fd1;
	st.global.f64 	[%rd6+48], %fd27;
	ld.global.f64 	%fd28, [%rd8+48];
	sub.f64 	%fd29, %fd27, %fd28;
	st.global.f64 	[%rd6+48], %fd29;
	ld.global.f64 	%fd30, [%rd6+56];
	div.rn.f64 	%fd31, %fd30, %fd1;
	st.global.f64 	[%rd6+56], %fd31;
	ld.global.f64 	%fd32, [%rd8+56];
	sub.f64 	%fd33, %fd31, %fd32;
	st.global.f64 	[%rd6+56], %fd33;
	add.s32 	%r51, %r51, 8;
	add.s32 	%r49, %r49, 8;
	add.s32 	%r48, %r48, 8;
	add.s32 	%r47, %r47, 8;
	setp.ne.s32 	%p5, %r47, 0;
	@%p5 bra 	$L__BB1_6;
$L__BB1_7:
	setp.eq.s32 	%p6, %r6, 0;
	@%p6 bra 	$L__BB1_15;
	add.s32 	%r38, %r6, -1;
	setp.lt.u32 	%p7, %r38, 3;
	@%p7 bra 	$L__BB1_10;
	add.s32 	%r39, %r51, %r12;
	mul.wide.s32 	%rd9, %r39, 8;
	add.s64 	%rd10, %rd1, %rd9;
	ld.global.f64 	%fd34, [%rd10];
	div.rn.f64 	%fd35, %fd34, %fd1;
	st.global.f64 	[%rd10], %fd35;
	add.s32 	%r40, %r51, %r4;
	mul.wide.s32 	%rd11, %r40, 8;
	add.s64 	%rd12, %rd1, %rd11;
	ld.global.f64 	%fd36, [%rd12];
	sub.f64 	%fd37, %fd35, %fd36;
	st.global.f64 	[%rd10], %fd37;
	ld.global.f64 	%fd38, [%rd10+8];
	div.rn.f64 	%fd39, %fd38, %fd1;
	st.global.f64 	[%rd10+8], %fd39;
	ld.global.f64 	%fd40, [%rd12+8];
	sub.f64 	%fd41, %fd39, %fd40;
	st.global.f64 	[%rd10+8], %fd41;
	ld.global.f64 	%fd42, [%rd10+16];
	div.rn.f64 	%fd43, %fd42, %fd1;
	st.global.f64 	[%rd10+16], %fd43;
	ld.global.f64 	%fd44, [%rd12+16];
	sub.f64 	%fd45, %fd43, %fd44;
	st.global.f64 	[%rd10+16], %fd45;
	ld.global.f64 	%fd46, [%rd10+24];
	div.rn.f64 	%fd47, %fd46, %fd1;
	st.global.f64 	[%rd10+24], %fd47;
	ld.global.f64 	%fd48, [%rd12+24];
	sub.f64 	%fd49, %fd47, %fd48;
	st.global.f64 	[%rd10+24], %fd49;
	add.s32 	%r51, %r51, 4;
$L__BB1_10:
	setp.eq.s32 	%p8, %r7, 0;
	@%p8 bra 	$L__BB1_15;
	setp.eq.s32 	%p9, %r7, 1;
	@%p9 bra 	$L__BB1_13;
	add.s32 	%r41, %r51, %r12;
	mul.wide.s32 	%rd13, %r41, 8;
	add.s64 	%rd14, %rd1, %rd13;
	ld.global.f64 	%fd50, [%rd14];
	div.rn.f64 	%fd51, %fd50, %fd1;
	st.global.f64 	[%rd14], %fd51;
	add.s32 	%r42, %r51, %r4;
	mul.wide.s32 	%rd15, %r42, 8;
	add.s64 	%rd16, %rd1, %rd15;
	ld.global.f64 	%fd52, [%rd16];
	sub.f64 	%fd53, %fd51, %fd52;
	st.global.f64 	[%rd14], %fd53;
	ld.global.f64 	%fd54, [%rd14+8];
	div.rn.f64 	%fd55, %fd54, %fd1;
	st.global.f64 	[%rd14+8], %fd55;
	ld.global.f64 	%fd56, [%rd16+8];
	sub.f64 	%fd57, %fd55, %fd56;
	st.global.f64 	[%rd14+8], %fd57;
	add.s32 	%r51, %r51, 2;
$L__BB1_13:
	setp.eq.s32 	%p10, %r8, 0;
	@%p10 bra 	$L__BB1_15;
	add.s32 	%r43, %r51, %r12;
	mul.wide.s32 	%rd17, %r43, 8;
	add.s64 	%rd18, %rd1, %rd17;
	ld.global.f64 	%fd58, [%rd18];
	div.rn.f64 	%fd59, %fd58, %fd1;
	st.global.f64 	[%rd18], %fd59;
	add.s32 	%r44, %r51, %r4;
	mul.wide.s32 	%rd19, %r44, 8;
	add.s64 	%rd20, %rd1, %rd19;
	ld.global.f64 	%fd60, [%rd20];
	sub.f64 	%fd61, %fd59, %fd60;
	st.global.f64 	[%rd18], %fd61;
$L__BB1_15:
	ld.param.u32 	%r45, [_Z13subtract_rowsPdiii_param_3];
	add.s32 	%r46, %r46, %r45;
	setp.lt.s32 	%p11, %r46, %r28;
	@%p11 bra 	$L__BB1_4;
$L__BB1_16:
	ret;

}
	// .globl	_Z6init_XPdS_ii
.visible .entry _Z6init_XPdS_ii(
	.param .u64 .ptr .align 1 _Z6init_XPdS_ii_param_0,
	.param .u64 .ptr .align 1 _Z6init_XPdS_ii_param_1,
	.param .u32 _Z6init_XPdS_ii_param_2,
	.param .u32 _Z6init_XPdS_ii_param_3
)
{
	.reg .pred 	%p<7>;
	.reg .b32 	%r<42>;
	.reg .b64 	%rd<23>;
	.reg .b64 	%fd<6>;

	ld.param.u64 	%rd3, [_Z6init_XPdS_ii_param_0];
	ld.param.u64 	%rd4, [_Z6init_XPdS_ii_param_1];
	ld.param.u32 	%r16, [_Z6init_XPdS_ii_param_2];
	ld.param.u32 	%r17, [_Z6init_XPdS_ii_param_3];
	cvta.to.global.u64 	%rd1, %rd4;
	cvta.to.global.u64 	%rd2, %rd3;
	mov.u32 	%r18, %tid.x;
	mov.u32 	%r19, %ntid.x;
	mov.u32 	%r20, %ctaid.x;
	mad.lo.s32 	%r40, %r19, %r20, %r18;
	setp.ge.s32 	%p1, %r40, %r16;
	@%p1 bra 	$L__BB2_7;
	add.s32 	%r2, %r16, 1;
	add.s32 	%r21, %r40, %r17;
	max.s32 	%r22, %r16, %r21;
	setp.lt.s32 	%p2, %r21, %r16;
	selp.u32 	%r23, 1, 0, %p2;
	add.s32 	%r24, %r21, %r23;
	sub.s32 	%r25, %r22, %r24;
	div.u32 	%r26, %r25, %r17;
	add.s32 	%r3, %r26, %r23;
	and.b32  	%r27, %r3, 3;
	setp.eq.s32 	%p3, %r27, 3;
	@%p3 bra 	$L__BB2_4;
	mad.lo.s32 	%r38, %r40, %r2, %r16;
	mul.lo.s32 	%r5, %r17, %r2;
	add.s32 	%r28, %r3, 1;
	and.b32  	%r29, %r28, 3;
	neg.s32 	%r37, %r29;
$L__BB2_3:
	.pragma "nounroll";
	mul.wide.s32 	%rd5, %r40, 8;
	add.s64 	%rd6, %rd1, %rd5;
	mul.wide.s32 	%rd7, %r38, 8;
	add.s64 	%rd8, %rd2, %rd7;
	ld.global.f64 	%fd1, [%rd8];
	st.global.f64 	[%rd6], %fd1;
	add.s32 	%r40, %r40, %r17;
	add.s32 	%r38, %r38, %r5;
	add.s32 	%r37, %r37, 1;
	setp.ne.s32 	%p4, %r37, 0;
	@%p4 bra 	$L__BB2_3;
$L__BB2_4:
	setp.lt.u32 	%p5, %r3, 3;
	@%p5 bra 	$L__BB2_7;
	mul.wide.s32 	%rd15, %r17, 8;
$L__BB2_6:
	mad.lo.s32 	%r30, %r40, %r2, %r16;
	mul.wide.s32 	%rd9, %r30, 8;
	add.s64 	%rd10, %rd2, %rd9;
	ld.global.f64 	%fd2, [%rd10];
	mul.wide.s32 	%rd11, %r40, 8;
	add.s64 	%rd12, %rd1, %rd11;
	st.global.f64 	[%rd12], %fd2;
	add.s32 	%r31, %r40, %r17;
	mad.lo.s32 	%r32, %r31, %r2, %r16;
	mul.wide.s32 	%rd13, %r32, 8;
	add.s64 	%rd14, %rd2, %rd13;
	ld.global.f64 	%fd3, [%rd14];
	add.s64 	%rd16, %rd12, %rd15;
	st.global.f64 	[%rd16], %fd3;
	add.s32 	%r33, %r31, %r17;
	mad.lo.s32 	%r34, %r33, %r2, %r16;
	mul.wide.s32 	%rd17, %r34, 8;
	add.s64 	%rd18, %rd2, %rd17;
	ld.global.f64 	%fd4, [%rd18];
	add.s64 	%rd19, %rd16, %rd15;
	st.global.f64 	[%rd19], %fd4;
	add.s32 	%r35, %r33, %r17;
	mad.lo.s32 	%r36, %r35, %r2, %r16;
	mul.wide.s32 	%rd20, %r36, 8;
	add.s64 	%rd21, %rd2, %rd20;
	ld.global.f64 	%fd5, [%rd21];
	add.s64 	%rd22, %rd19, %rd15;
	st.global.f64 	[%rd22], %fd5;
	add.s32 	%r40, %r35, %r17;
	setp.lt.s32 	%p6, %r40, %r16;
	@%p6 bra 	$L__BB2_6;
$L__BB2_7:
	ret;

}
	// .globl	_Z11calculate_XPdS_iii
.visible .entry _Z11calculate_XPdS_iii(
	.param .u64 .ptr .align 1 _Z11calculate_XPdS_iii_param_0,
	.param .u64 .ptr .align 1 _Z11calculate_XPdS_iii_param_1,
	.param .u32 _Z11calculate_XPdS_iii_param_2,
	.param .u32 _Z11calculate_XPdS_iii_param_3,
	.param .u32 _Z11calculate_XPdS_iii_param_4
)
{
	.reg .pred 	%p<9>;
	.reg .b32 	%r<43>;
	.reg .b64 	%rd<25>;
	.reg .b64 	%fd<26>;

	ld.param.u64 	%rd4, [_Z11calculate_XPdS_iii_param_0];
	ld.param.u64 	%rd5, [_Z11calculate_XPdS_iii_param_1];
	ld.param.u32 	%r16, [_Z11calculate_XPdS_iii_param_2];
	ld.param.u32 	%r17, [_Z11calculate_XPdS_iii_param_3];
	ld.param.u32 	%r18, [_Z11calculate_XPdS_iii_param_4];
	cvta.to.global.u64 	%rd1, %rd5;
	cvta.to.global.u64 	%rd2, %rd4;
	mov.u32 	%r19, %tid.x;
	mov.u32 	%r20, %ntid.x;
	mov.u32 	%r21, %ctaid.x;
	mad.lo.s32 	%r41, %r20, %r21, %r19;
	setp.gt.s32 	%p1, %r41, %r16;
	setp.ge.s32 	%p2, %r41, %r17;
	or.pred  	%p3, %p1, %p2;
	@%p3 bra 	$L__BB3_7;
	add.s32 	%r2, %r16, 1;
	mul.wide.s32 	%rd6, %r17, 8;
	add.s64 	%rd3, %rd1, %rd6;
	add.s32 	%r22, %r41, %r18;
	max.s32 	%r23, %r17, %r22;
	setp.lt.s32 	%p4, %r22, %r17;
	selp.u32 	%r24, 1, 0, %p4;
	add.s32 	%r25, %r22, %r24;
	sub.s32 	%r26, %r23, %r25;
	div.u32 	%r27, %r26, %r18;
	add.s32 	%r3, %r27, %r24;
	and.b32  	%r28, %r3, 3;
	setp.eq.s32 	%p5, %r28, 3;
	@%p5 bra 	$L__BB3_4;
	mad.lo.s32 	%r39, %r41, %r2, %r17;
	mul.lo.s32 	%r5, %r18, %r2;
	add.s32 	%r29, %r3, 1;
	and.b32  	%r30, %r29, 3;
	neg.s32 	%r38, %r30;
$L__BB3_3:
	.pragma "nounroll";
	mul.wide.s32 	%rd7, %r41, 8;
	add.s64 	%rd8, %rd1, %rd7;
	mul.wide.s32 	%rd9, %r39, 8;
	add.s64 	%rd10, %rd2, %rd9;
	ld.global.f64 	%fd1, [%rd10];
	ld.global.f64 	%fd2, [%rd3];
	mul.f64 	%fd3, %fd1, %fd2;
	ld.global.f64 	%fd4, [%rd8];
	sub.f64 	%fd5, %fd4, %fd3;
	st.global.f64 	[%rd8], %fd5;
	add.s32 	%r41, %r41, %r18;
	add.s32 	%r39, %r39, %r5;
	add.s32 	%r38, %r38, 1;
	setp.ne.s32 	%p6, %r38, 0;
	@%p6 bra 	$L__BB3_3;
$L__BB3_4:
	setp.lt.u32 	%p7, %r3, 3;
	@%p7 bra 	$L__BB3_7;
	mul.wide.s32 	%rd17, %r18, 8;
$L__BB3_6:
	mad.lo.s32 	%r31, %r41, %r2, %r17;
	mul.wide.s32 	%rd11, %r31, 8;
	add.s64 	%rd12, %rd2, %rd11;
	ld.global.f64 	%fd6, [%rd12];
	ld.global.f64 	%fd7, [%rd3];
	mul.f64 	%fd8, %fd6, %fd7;
	mul.wide.s32 	%rd13, %r41, 8;
	add.s64 	%rd14, %rd1, %rd13;
	ld.global.f64 	%fd9, [%rd14];
	sub.f64 	%fd10, %fd9, %fd8;
	st.global.f64 	[%rd14], %fd10;
	add.s32 	%r32, %r41, %r18;
	mad.lo.s32 	%r33, %r32, %r2, %r17;
	mul.wide.s32 	%rd15, %r33, 8;
	add.s64 	%rd16, %rd2, %rd15;
	ld.global.f64 	%fd11, [%rd16];
	ld.global.f64 	%fd12, [%rd3];
	mul.f64 	%fd13, %fd11, %fd12;
	add.s64 	%rd18, %rd14, %rd17;
	ld.global.f64 	%fd14, [%rd18];
	sub.f64 	%fd15, %fd14, %fd13;
	st.global.f64 	[%rd18], %fd15;
	add.s32 	%r34, %r32, %r18;
	mad.lo.s32 	%r35, %r34, %r2, %r17;
	mul.wide.s32 	%rd19, %r35, 8;
	add.s64 	%rd20, %rd2, %rd19;
	ld.global.f64 	%fd16, [%rd20];
	ld.global.f64 	%fd17, [%rd3];
	mul.f64 	%fd18, %fd16, %fd17;
	add.s64 	%rd21, %rd18, %rd17;
	ld.global.f64 	%fd19, [%rd21];
	sub.f64 	%fd20, %fd19, %fd18;
	st.global.f64 	[%rd21], %fd20;
	add.s32 	%r36, %r34, %r18;
	mad.lo.s32 	%r37, %r36, %r2, %r17;
	mul.wide.s32 	%rd22, %r37, 8;
	add.s64 	%rd23, %rd2, %rd22;
	ld.global.f64 	%fd21, [%rd23];
	ld.global.f64 	%fd22, [%rd3];
	mul.f64 	%fd23, %fd21, %fd22;
	add.s64 	%rd24, %rd21, %rd17;
	ld.global.f64 	%fd24, [%rd24];
	sub.f64 	%fd25, %fd24, %fd23;
	st.global.f64 	[%rd24], %fd25;
	add.s32 	%r41, %r36, %r18;
	setp.lt.s32 	%p8, %r41, %r17;
	@%p8 bra 	$L__BB3_6;
$L__BB3_7:
	ret;

}


// ===== COMPILED SASS (sm_100) =====

	.target	sm_100

	.elftype	@"ET_EXEC"


//--------------------- .note.nv.tkinfo           --------------------------
	.section	.note.nv.tkinfo,"",@"SHT_NOTE"
	.sectionflags	@"SHF_NOTE_NV_TKINFO"
	.tkinfo
        /*0018*/ 	.word	0x00000002
        /*0030*/ 	.string	""
        /*0030*/ 	.string	"ptxas"
        /*0030*/ 	.string	"Cuda compilation tools, release 13.0, V13.0.88"
        /*0030*/ 	.string	"Build cuda_13.0.r13.0/compiler.36424714_0"
        /*0030*/ 	.string	"-arch sm_100 -m 64 "



//--------------------- .note.nv.cuinfo           --------------------------
	.section	.note.nv.cuinfo,"",@"SHT_NOTE"
	.sectionflags	@"SHF_NOTE_NV_CUINFO"
        /*0018*/ 	.short	0x0002
        /*001a*/ 	.short	0x0064
        /*001c*/ 	.short	0x0082
	.zero		2


//--------------------- .nv.info                  --------------------------
	.section	.nv.info,"",@"SHT_CUDA_INFO"
	.align	4


	//----- nvinfo : EIATTR_REGCOUNT
	.align		4
        /*0000*/ 	.byte	0x04, 0x2f
        /*0002*/ 	.short	(.L_1 - .L_0)
	.align		4
.L_0:
        /*0004*/ 	.word	index@(_Z14find_pivot_rowPdiiii)
        /*0008*/ 	.word	0x00000020


	//----- nvinfo : EIATTR_FRAME_SIZE
	.align		4
.L_1:
        /*000c*/ 	.byte	0x04, 0x11
        /*000e*/ 	.short	(.L_3 - .L_2)
	.align		4
.L_2:
        /*0010*/ 	.word	index@($__internal_1_$__cuda_sm20_div_rn_f64_full)
        /*0014*/ 	.word	0x00000000


	//----- nvinfo : EIATTR_FRAME_SIZE
	.align		4
.L_3:
        /*0018*/ 	.byte	0x04, 0x11
        /*001a*/ 	.short	(.L_5 - .L_4)
	.align		4
.L_4:
        /*001c*/ 	.word	index@(_Z14find_pivot_rowPdiiii)
        /*0020*/ 	.word	0x00000000


	//----- nvinfo : EIATTR_REGCOUNT
	.align		4
.L_5:
        /*0024*/ 	.byte	0x04, 0x2f
        /*0026*/ 	.short	(.L_7 - .L_6)
	.align		4
.L_6:
        /*0028*/ 	.word	index@(_Z13subtract_rowsPdiii)
        /*002c*/ 	.word	0x00000026


	//----- nvinfo : EIATTR_FRAME_SIZE
	.align		4
.L_7:
        /*0030*/ 	.byte	0x04, 0x11
        /*0032*/ 	.short	(.L_9 - .L_8)
	.align		4
.L_8:
        /*0034*/ 	.word	index@($__internal_0_$__cuda_sm20_div_rn_f64_full)
        /*0038*/ 	.word	0x00000000


	//----- nvinfo : EIATTR_FRAME_SIZE
	.align		4
.L_9:
        /*003c*/ 	.byte	0x04, 0x11
        /*003e*/ 	.short	(.L_11 - .L_10)
	.align		4
.L_10:
        /*0040*/ 	.word	index@(_Z13subtract_rowsPdiii)
        /*0044*/ 	.word	0x00000000


	//----- nvinfo : EIATTR_REGCOUNT
	.align		4
.L_11:
        /*0048*/ 	.byte	0x04, 0x2f
        /*004a*/ 	.short	(.L_13 - .L_12)
	.align		4
.L_12:
        /*004c*/ 	.word	index@(_Z6init_XPdS_ii)
        /*0050*/ 	.word	0x0000001c


	//----- nvinfo : EIATTR_FRAME_SIZE
	.align		4
.L_13:
        /*0054*/ 	.byte	0x04, 0x11
        /*0056*/ 	.short	(.L_15 - .L_14)
	.align		4
.L_14:
        /*0058*/ 	.word	index@(_Z6init_XPdS_ii)
        /*005c*/ 	.word	0x00000000


	//----- nvinfo : EIATTR_REGCOUNT
	.align		4
.L_15:
        /*0060*/ 	.byte	0x04, 0x2f
        /*0062*/ 	.short	(.L_17 - .L_16)
	.align		4
.L_16:
        /*0064*/ 	.word	index@(_Z11calculate_XPdS_iii)
        /*0068*/ 	.word	0x0000001e


	//----- nvinfo : EIATTR_FRAME_SIZE
	.align		4
.L_17:
        /*006c*/ 	.byte	0x04, 0x11
        /*006e*/ 	.short	(.L_19 - .L_18)
	.align		4
.L_18:
        /*0070*/ 	.word	index@(_Z11calculate_XPdS_iii)
        /*0074*/ 	.word	0x00000000


	//----- nvinfo : EIATTR_MIN_STACK_SIZE
	.align		4
.L_19:
        /*0078*/ 	.byte	0x04, 0x12
        /*007a*/ 	.short	(.L_21 - .L_20)
	.align		4
.L_20:
        /*007c*/ 	.word	index@(_Z11calculate_XPdS_iii)
        /*0080*/ 	.word	0x00000000


	//----- nvinfo : EIATTR_MIN_STACK_SIZE
	.align		4
.L_21:
        /*0084*/ 	.byte	0x04, 0x12
        /*0086*/ 	.short	(.L_23 - .L_22)
	.align		4
.L_22:
        /*0088*/ 	.word	index@(_Z6init_XPdS_ii)
        /*008c*/ 	.word	0x00000000


	//----- nvinfo : EIATTR_MIN_STACK_SIZE
	.align		4
.L_23:
        /*0090*/ 	.byte	0x04, 0x12
        /*0092*/ 	.short	(.L_25 - .L_24)
	.align		4
.L_24:
        /*0094*/ 	.word	index@(_Z13subtract_rowsPdiii)
        /*0098*/ 	.word	0x00000000


	//----- nvinfo : EIATTR_MIN_STACK_SIZE
	.align		4
.L_25:
        /*009c*/ 	.byte	0x04, 0x12
        /*009e*/ 	.short	(.L_27 - .L_26)
	.align		4
.L_26:
        /*00a0*/ 	.word	index@(_Z14find_pivot_rowPdiiii)
        /*00a4*/ 	.word	0x00000000
.L_27:


//--------------------- .nv.compat                --------------------------
	.section	.nv.compat,"",@"SHT_CUDA_COMPAT_INFO"
	.align	4
        /*0000*/ 	.byte	0x02, 0x09, 0x00, 0x00, 0x02, 0x02, 0x01, 0x00, 0x02, 0x05, 0x05, 0x00, 0x03, 0x07, 0x01, 0x01
        /*0010*/ 	.byte	0x02, 0x03, 0x00, 0x00, 0x02, 0x06, 0x01, 0x00, 0x04, 0x0b, 0x08, 0x00, 0x01, 0x00, 0x00, 0x00
        /*0020*/ 	.byte	0x00, 0x00, 0x00, 0x00


//--------------------- .nv.info._Z11calculate_XPdS_iii --------------------------
	.section	.nv.info._Z11calculate_XPdS_iii,"",@"SHT_CUDA_INFO"
	.sectionflags	@""
	.align	4


	//----- nvinfo : EIATTR_CUDA_API_VERSION
	.align		4
        /*0000*/ 	.byte	0x04, 0x37
        /*0002*/ 	.short	(.L_29 - .L_28)
.L_28:
        /*0004*/ 	.word	0x00000082


	//----- nvinfo : EIATTR_KPARAM_INFO
	.align		4
.L_29:
        /*0008*/ 	.byte	0x04, 0x17
        /*000a*/ 	.short	(.L_31 - .L_30)
.L_30:
        /*000c*/ 	.word	0x00000000
        /*0010*/ 	.short	0x0004
        /*0012*/ 	.short	0x0018
        /*0014*/ 	.byte	0x00, 0xf0, 0x11, 0x00


	//----- nvinfo : EIATTR_KPARAM_INFO
	.align		4
.L_31:
        /*0018*/ 	.byte	0x04, 0x17
        /*001a*/ 	.short	(.L_33 - .L_32)
.L_32:
        /*001c*/ 	.word	0x00000000
        /*0020*/ 	.short	0x0003
        /*0022*/ 	.short	0x0014
        /*0024*/ 	.byte	0x00, 0xf0, 0x11, 0x00


	//----- nvinfo : EIATTR_KPARAM_INFO
	.align		4
.L_33:
        /*0028*/ 	.byte	0x04, 0x17
        /*002a*/ 	.short	(.L_35 - .L_34)
.L_34:
        /*002c*/ 	.word	0x00000000
        /*0030*/ 	.short	0x0002
        /*0032*/ 	.short	0x0010
        /*0034*/ 	.byte	0x00, 0xf0, 0x11, 0x00


	//----- nvinfo : EIATTR_KPARAM_INFO
	.align		4
.L_35:
        /*0038*/ 	.byte	0x04, 0x17
        /*003a*/ 	.short	(.L_37 - .L_36)
.L_36:
        /*003c*/ 	.word	0x00000000
        /*0040*/ 	.short	0x0001
        /*0042*/ 	.short	0x0008
        /*0044*/ 	.byte	0x00, 0xf5, 0x21, 0x00


	//----- nvinfo : EIATTR_KPARAM_INFO
	.align		4
.L_37:
        /*0048*/ 	.byte	0x04, 0x17
        /*004a*/ 	.short	(.L_39 - .L_38)
.L_38:
        /*004c*/ 	.word	0x00000000
        /*0050*/ 	.short	0x0000
        /*0052*/ 	.short	0x0000
        /*0054*/ 	.byte	0x00, 0xf5, 0x21, 0x00


	//----- nvinfo : EIATTR_SPARSE_MMA_MASK
	.align		4
.L_39:
        /*0058*/ 	.byte	0x03, 0x50
        /*005a*/ 	.short	0x0000


	//----- nvinfo : EIATTR_MAXREG_COUNT
	.align		4
        /*005c*/ 	.byte	0x03, 0x1b
        /*005e*/ 	.short	0x00ff


	//----- nvinfo : EIATTR_MERCURY_ISA_VERSION
	.align		4
        /*0060*/ 	.byte	0x03, 0x5f
        /*0062*/ 	.short	0x0101


	//----- nvinfo : EIATTR_VRC_CTA_INIT_COUNT
	.align		4
        /*0064*/ 	.byte	0x02, 0x4a
	.zero		1
	.zero		1


	//----- nvinfo : EIATTR_EXIT_INSTR_OFFSETS
	.align		4
        /*0068*/ 	.byte	0x04, 0x1c
        /*006a*/ 	.short	(.L_41 - .L_40)


	//   ....[0]....
.L_40:
        /*006c*/ 	.word	0x00000080


	//   ....[1]....
        /*0070*/ 	.word	0x000003d0


	//   ....[2]....
        /*0074*/ 	.word	0x00000650


	//----- nvinfo : EIATTR_CRS_STACK_SIZE
	.align		4
.L_41:
        /*0078*/ 	.byte	0x04, 0x1e
        /*007a*/ 	.short	(.L_43 - .L_42)
.L_42:
        /*007c*/ 	.word	0x00000000


	//----- nvinfo : EIATTR_CBANK_PARAM_SIZE
	.align		4
.L_43:
        /*0080*/ 	.byte	0x03, 0x19
        /*0082*/ 	.short	0x001c


	//----- nvinfo : EIATTR_PARAM_CBANK
	.align		4
        /*0084*/ 	.byte	0x04, 0x0a
        /*0086*/ 	.short	(.L_45 - .L_44)
	.align		4
.L_44:
        /*0088*/ 	.word	index@(.nv.constant0._Z11calculate_XPdS_iii)
        /*008c*/ 	.short	0x0380
        /*008e*/ 	.short	0x001c


	//----- nvinfo : EIATTR_SW_WAR
	.align		4
.L_45:
        /*0090*/ 	.byte	0x04, 0x36
        /*0092*/ 	.short	(.L_47 - .L_46)
.L_46:
        /*0094*/ 	.word	0x00000008
.L_47:


//--------------------- .nv.info._Z6init_XPdS_ii  --------------------------
	.section	.nv.info._Z6init_XPdS_ii,"",@"SHT_CUDA_INFO"
	.sectionflags	@""
	.align	4


	//----- nvinfo : EIATTR_CUDA_API_VERSION
	.align		4
        /*0000*/ 	.byte	0x04, 0x37
        /*0002*/ 	.short	(.L_49 - .L_48)
.L_48:
        /*0004*/ 	.word	0x00000082


	//----- nvinfo : EIATTR_KPARAM_INFO
	.align		4
.L_49:
        /*0008*/ 	.byte	0x04, 0x17
        /*000a*/ 	.short	(.L_51 - .L_50)
.L_50:
        /*000c*/ 	.word	0x00000000
        /*0010*/ 	.short	0x0003
        /*0012*/ 	.short	0x0014
        /*0014*/ 	.byte	0x00, 0xf0, 0x11, 0x00


	//----- nvinfo : EIATTR_KPARAM_INFO
	.align		4
.L_51:
        /*0018*/ 	.byte	0x04, 0x17
        /*001a*/ 	.short	(.L_53 - .L_52)
.L_52:
        /*001c*/ 	.word	0x00000000
        /*0020*/ 	.short	0x0002
        /*0022*/ 	.short	0x0010
        /*0024*/ 	.byte	0x00, 0xf0, 0x11, 0x00


	//----- nvinfo : EIATTR_KPARAM_INFO
	.align		4
.L_53:
        /*0028*/ 	.byte	0x04, 0x17
        /*002a*/ 	.short	(.L_55 - .L_54)
.L_54:
        /*002c*/ 	.word	0x00000000
        /*0030*/ 	.short	0x0001
        /*0032*/ 	.short	0x0008
        /*0034*/ 	.byte	0x00, 0xf5, 0x21, 0x00


	//----- nvinfo : EIATTR_KPARAM_INFO
	.align		4
.L_55:
        /*0038*/ 	.byte	0x04, 0x17
        /*003a*/ 	.short	(.L_57 - .L_56)
.L_56:
        /*003c*/ 	.word	0x00000000
        /*0040*/ 	.short	0x0000
        /*0042*/ 	.short	0x0000
        /*0044*/ 	.byte	0x00, 0xf5, 0x21, 0x00


	//----- nvinfo : EIATTR_SPARSE_MMA_MASK
	.align		4
.L_57:
        /*0048*/ 	.byte	0x03, 0x50
        /*004a*/ 	.short	0x0000


	//----- nvinfo : EIATTR_MAXREG_COUNT
	.align		4
        /*004c*/ 	.byte	0x03, 0x1b
        /*004e*/ 	.short	0x00ff


	//----- nvinfo : EIATTR_MERCURY_ISA_VERSION
	.align		4
        /*0050*/ 	.byte	0x03, 0x5f
        /*0052*/ 	.short	0x0101


	//----- nvinfo : EIATTR_VRC_CTA_INIT_COUNT
	.align		4
        /*0054*/ 	.byte	0x02, 0x4a
	.zero		1
	.zero		1


	//----- nvinfo : EIATTR_EXIT_INSTR_OFFSETS
	.align		4
        /*0058*/ 	.byte	0x04, 0x1c
        /*005a*/ 	.short	(.L_59 - .L_58)


	//   ....[0]....
.L_58:
        /*005c*/ 	.word	0x00000070


	//   ....[1]....
        /*0060*/ 	.word	0x000003a0


	//   ....[2]....
        /*0064*/ 	.word	0x00000550


	//----- nvinfo : EIATTR_CRS_STACK_SIZE
	.align		4
.L_59:
        /*0068*/ 	.byte	0x04, 0x1e
        /*006a*/ 	.short	(.L_61 - .L_60)
.L_60:
        /*006c*/ 	.word	0x00000000


	//----- nvinfo : EIATTR_CBANK_PARAM_SIZE
	.align		4
.L_61:
        /*0070*/ 	.byte	0x03, 0x19
        /*0072*/ 	.short	0x0018


	//----- nvinfo : EIATTR_PARAM_CBANK
	.align		4
        /*0074*/ 	.byte	0x04, 0x0a
        /*0076*/ 	.short	(.L_63 - .L_62)
	.align		4
.L_62:
        /*0078*/ 	.word	index@(.nv.constant0._Z6init_XPdS_ii)
        /*007c*/ 	.short	0x0380
        /*007e*/ 	.short	0x0018


	//----- nvinfo : EIATTR_SW_WAR
	.align		4
.L_63:
        /*0080*/ 	.byte	0x04, 0x36
        /*0082*/ 	.short	(.L_65 - .L_64)
.L_64:
        /*0084*/ 	.word	0x00000008
.L_65:


//--------------------- .nv.info._Z13subtract_rowsPdiii --------------------------
	.section	.nv.info._Z13subtract_rowsPdiii,"",@"SHT_CUDA_INFO"
	.sectionflags	@""
	.align	4


	//----- nvinfo : EIATTR_CUDA_API_VERSION
	.align		4
        /*0000*/ 	.byte	0x04, 0x37
        /*0002*/ 	.short	(.L_67 - .L_66)
.L_66:
        /*0004*/ 	.word	0x00000082


	//----- nvinfo : EIATTR_KPARAM_INFO
	.align		4
.L_67:
        /*0008*/ 	.byte	0x04, 0x17
        /*000a*/ 	.short	(.L_69 - .L_68)
.L_68:
        /*000c*/ 	.word	0x00000000
        /*0010*/ 	.short	0x0003
        /*0012*/ 	.short	0x0010
        /*0014*/ 	.byte	0x00, 0xf0, 0x11, 0x00


	//----- nvinfo : EIATTR_KPARAM_INFO
	.align		4
.L_69:
        /*0018*/ 	.byte	0x04, 0x17
        /*001a*/ 	.short	(.L_71 - .L_70)
.L_70:
        /*001c*/ 	.word	0x00000000
        /*0020*/ 	.short	0x0002
        /*0022*/ 	.short	0x000c
        /*0024*/ 	.byte	0x00, 0xf0, 0x11, 0x00


	//----- nvinfo : EIATTR_KPARAM_INFO
	.align		4
.L_71:
        /*0028*/ 	.byte	0x04, 0x17
        /*002a*/ 	.short	(.L_73 - .L_72)
.L_72:
        /*002c*/ 	.word	0x00000000
        /*0030*/ 	.short	0x0001
        /*0032*/ 	.short	0x0008
        /*0034*/ 	.byte	0x00, 0xf0, 0x11, 0x00


	//----- nvinfo : EIATTR_KPARAM_INFO
	.align		4
.L_73:
        /*0038*/ 	.byte	0x04, 0x17
        /*003a*/ 	.short	(.L_75 - .L_74)
.L_74:
        /*003c*/ 	.word	0x00000000
        /*0040*/ 	.short	0x0000
        /*0042*/ 	.short	0x0000
        /*0044*/ 	.byte	0x00, 0xf5, 0x21, 0x00


	//----- nvinfo : EIATTR_SPARSE_MMA_MASK
	.align		4
.L_75:
        /*0048*/ 	.byte	0x03, 0x50
        /*004a*/ 	.short	0x0000


	//----- nvinfo : EIATTR_MAXREG_COUNT
	.align		4
        /*004c*/ 	.byte	0x03, 0x1b
        /*004e*/ 	.short	0x00ff


	//----- nvinfo : EIATTR_MERCURY_ISA_VERSION
	.align		4
        /*0050*/ 	.byte	0x03, 0x5f
        /*0052*/ 	.short	0x0101


	//----- nvinfo : EIATTR_VRC_CTA_INIT_COUNT
	.align		4
        /*0054*/ 	.byte	0x02, 0x4a
	.zero		1
	.zero		1


	//----- nvinfo : EIATTR_EXIT_INSTR_OFFSETS
	.align		4
        /*0058*/ 	.byte	0x04, 0x1c
        /*005a*/ 	.short	(.L_77 - .L_76)


	//   ....[0]....
.L_76:
        /*005c*/ 	.word	0x00000070


	//   ....[1]....
        /*0060*/ 	.word	0x000000b0


	//   ....[2]....
        /*0064*/ 	.word	0x000000e0


	//   ....[3]....
        /*0068*/ 	.word	0x00001e80


	//----- nvinfo : EIATTR_CRS_STACK_SIZE
	.align		4
.L_77:
        /*006c*/ 	.byte	0x04, 0x1e
        /*006e*/ 	.short	(.L_79 - .L_78)
.L_78:
        /*0070*/ 	.word	0x00000000


	//----- nvinfo : EIATTR_CBANK_PARAM_SIZE
	.align		4
.L_79:
        /*0074*/ 	.byte	0x03, 0x19
        /*0076*/ 	.short	0x0014


	//----- nvinfo : EIATTR_PARAM_CBANK
	.align		4
        /*0078*/ 	.byte	0x04, 0x0a
        /*007a*/ 	.short	(.L_81 - .L_80)
	.align		4
.L_80:
        /*007c*/ 	.word	index@(.nv.constant0._Z13subtract_rowsPdiii)
        /*0080*/ 	.short	0x0380
        /*0082*/ 	.short	0x0014


	//----- nvinfo : EIATTR_SW_WAR
	.align		4
.L_81:
        /*0084*/ 	.byte	0x04, 0x36
        /*0086*/ 	.short	(.L_83 - .L_82)
.L_82:
        /*0088*/ 	.word	0x00000008
.L_83:


//--------------------- .nv.info._Z14find_pivot_rowPdiiii --------------------------
	.section	.nv.info._Z14find_pivot_rowPdiiii,"",@"SHT_CUDA_INFO"
	.sectionflags	@""
	.align	4


	//----- nvinfo : EIATTR_CUDA_API_VERSION
	.align		4
        /*0000*/ 	.byte	0x04, 0x37
        /*0002*/ 	.short	(.L_85 - .L_84)
.L_84:
        /*0004*/ 	.word	0x00000082


	//----- nvinfo : EIATTR_KPARAM_INFO
	.align		4
.L_85:
        /*0008*/ 	.byte	0x04, 0x17
        /*000a*/ 	.short	(.L_87 - .L_86)
.L_86:
        /*000c*/ 	.word	0x00000000
        /*0010*/ 	.short	0x0004
        /*0012*/ 	.short	0x0014
        /*0014*/ 	.byte	0x00, 0xf0, 0x11, 0x00


	//----- nvinfo : EIATTR_KPARAM_INFO
	.align		4
.L_87:
        /*0018*/ 	.byte	0x04, 0x17
        /*001a*/ 	.short	(.L_89 - .L_88)
.L_88:
        /*001c*/ 	.word	0x00000000
        /*0020*/ 	.short	0x0003
        /*0022*/ 	.short	0x0010
        /*0024*/ 	.byte	0x00, 0xf0, 0x11, 0x00


	//----- nvinfo : EIATTR_KPARAM_INFO
	.align		4
.L_89:
        /*0028*/ 	.byte	0x04, 0x17
        /*002a*/ 	.short	(.L_91 - .L_90)
.L_90:
        /*002c*/ 	.word	0x00000000
        /*0030*/ 	.short	0x0002
        /*0032*/ 	.short	0x000c
        /*0034*/ 	.byte	0x00, 0xf0, 0x11, 0x00


	//----- nvinfo : EIATTR_KPARAM_INFO
	.align		4
.L_91:
        /*0038*/ 	.byte	0x04, 0x17
        /*003a*/ 	.short	(.L_93 - .L_92)
.L_92:
        /*003c*/ 	.word	0x00000000
        /*0040*/ 	.short	0x0001
        /*0042*/ 	.short	0x0008
        /*0044*/ 	.byte	0x00, 0xf0, 0x11, 0x00


	//----- nvinfo : EIATTR_KPARAM_INFO
	.align		4
.L_93:
        /*0048*/ 	.byte	0x04, 0x17
        /*004a*/ 	.short	(.L_95 - .L_94)
.L_94:
        /*004c*/ 	.word	0x00000000
        /*0050*/ 	.short	0x0000
        /*0052*/ 	.short	0x0000
        /*0054*/ 	.byte	0x00, 0xf5, 0x21, 0x00


	//----- nvinfo : EIATTR_SPARSE_MMA_MASK
	.align		4
.L_95:
        /*0058*/ 	.byte	0x03, 0x50
        /*005a*/ 	.short	0x0000


	//----- nvinfo : EIATTR_MAXREG_COUNT
	.align		4
        /*005c*/ 	.byte	0x03, 0x1b
        /*005e*/ 	.short	0x00ff


	//----- nvinfo : EIATTR_NUM_BARRIERS
	.align		4
        /*0060*/ 	.byte	0x02, 0x4c
        /*0062*/ 	.byte	0x01
	.zero		1


	//----- nvinfo : EIATTR_MERCURY_ISA_VERSION
	.align		4
        /*0064*/ 	.byte	0x03, 0x5f
        /*0066*/ 	.short	0x0101


	//----- nvinfo : EIATTR_VRC_CTA_INIT_COUNT
	.align		4
        /*0068*/ 	.byte	0x02, 0x4a
	.zero		1
	.zero		1


	//----- nvinfo : EIATTR_EXIT_INSTR_OFFSETS
	.align		4
        /*006c*/ 	.byte	0x04, 0x1c
        /*006e*/ 	.short	(.L_97 - .L_96)


	//   ....[0]....
.L_96:
        /*0070*/ 	.word	0x000000b0


	//   ....[1]....
        /*0074*/ 	.word	0x000004f0


	//   ....[2]....
        /*0078*/ 	.word	0x00001450


	//   ....[3]....
        /*007c*/ 	.word	0x00001650


	//----- nvinfo : EIATTR_CRS_STACK_SIZE
	.align		4
.L_97:
        /*0080*/ 	.byte	0x04, 0x1e
        /*0082*/ 	.short	(.L_99 - .L_98)
.L_98:
        /*0084*/ 	.word	0x00000000


	//----- nvinfo : EIATTR_CBANK_PARAM_SIZE
	.align		4
.L_99:
        /*0088*/ 	.byte	0x03, 0x19
        /*008a*/ 	.short	0x0018


	//----- nvinfo : EIATTR_PARAM_CBANK
	.align		4
        /*008c*/ 	.byte	0x04, 0x0a
        /*008e*/ 	.short	(.L_101 - .L_100)
	.align		4
.L_100:
        /*0090*/ 	.word	index@(.nv.constant0._Z14find_pivot_rowPdiiii)
        /*0094*/ 	.short	0x0380
        /*0096*/ 	.short	0x0018


	//----- nvinfo : EIATTR_SW_WAR
	.align		4
.L_101:
        /*0098*/ 	.byte	0x04, 0x36
        /*009a*/ 	.short	(.L_103 - .L_102)
.L_102:
        /*009c*/ 	.word	0x00000008
.L_103:


//--------------------- .nv.callgraph             --------------------------
	.section	.nv.callgraph,"",@"SHT_CUDA_CALLGRAPH"
	.align	4
	.sectionentsize	8
	.align		4
        /*0000*/ 	.word	0x00000000
	.align		4
        /*0004*/ 	.word	0xffffffff
	.align		4
        /*0008*/ 	.word	0x00000000
	.align		4
        /*000c*/ 	.word	0xfffffffe
	.align		4
        /*0010*/ 	.word	0x00000000
	.align		4
        /*0014*/ 	.word	0xfffffffd
	.align		4
        /*0018*/ 	.word	0x00000000
	.align		4
        /*001c*/ 	.word	0xfffffffc


//--------------------- .text._Z11calculate_XPdS_iii --------------------------
	.section	.text._Z11calculate_XPdS_iii,"ax",@progbits
	.align	128
        .global         _Z11calculate_XPdS_iii
        .type           _Z11calculate_XPdS_iii,@function
        .size           _Z11calculate_XPdS_iii,(.L_x_87 - _Z11calculate_XPdS_iii)
        .other          _Z11calculate_XPdS_iii,@"STO_CUDA_ENTRY STV_DEFAULT"
_Z11calculate_XPdS_iii:
.text._Z11calculate_XPdS_iii:
[----:B------:R-:W-:Y:S01]  /*0000*/  LDC R1, c[0x0][0x37c] ;  /* 0x0000df00ff017b82 */ /* 0x000fe20000000800 */
[----:B------:R-:W0:Y:S07]  /*0010*/  S2R R11, SR_TID.X ;  /* 0x00000000000b7919 */ /* 0x000e2e0000002100 */
[----:B------:R-:W1:Y:S01]  /*0020*/  LDC.64 R2, c[0x0][0x390] ;  /* 0x0000e400ff027b82 */ /* 0x000e620000000a00 */
[----:B------:R-:W0:Y:S01]  /*0030*/  LDCU UR4, c[0x0][0x360] ;  /* 0x00006c00ff0477ac */ /* 0x000e220008000800 */
[----:B------:R-:W0:Y:S02]  /*0040*/  S2R R0, SR_CTAID.X ;  /* 0x0000000000007919 */ /* 0x000e240000002500 */
[----:B0-----:R-:W-:-:S05]  /*0050*/  IMAD R11, R0, UR4, R11 ;  /* 0x00000004000b7c24 */ /* 0x001fca000f8e020b */
[----:B-1----:R-:W-:-:S04]  /*0060*/  ISETP.GE.AND P0, PT, R11, R3, PT ;  /* 0x000000030b00720c */ /* 0x002fc80003f06270 */
[----:B------:R-:W-:-:S13]  /*0070*/  ISETP.GT.OR P0, PT, R11, R2, P0 ;  /* 0x000000020b00720c */ /* 0x000fda0000704670 */
[----:B------:R-:W-:Y:S05]  /*0080*/  @P0 EXIT ;  /* 0x000000000000094d */ /* 0x000fea0003800000 */
[----:B------:R-:W0:Y:S01]  /*0090*/  LDC R0, c[0x0][0x398] ;  /* 0x0000e600ff007b82 */ /* 0x000e220000000800 */
[----:B------:R-:W1:Y:S01]  /*00a0*/  LDCU.64 UR4, c[0x0][0x358] ;  /* 0x00006b00ff0477ac */ /* 0x000e620008000a00 */
[----:B------:R-:W-:Y:S01]  /*00b0*/  BSSY.RECONVERGENT B0, `(.L_x_0) ;  /* 0x0000031000007945 */ /* 0x000fe20003800200 */
[----:B------:R-:W-:Y:S01]  /*00c0*/  VIADD R2, R2, 0x1 ;  /* 0x0000000102027836 */ /* 0x000fe20000000000 */
[----:B0-----:R-:W0:Y:S01]  /*00d0*/  I2F.U32.RP R9, R0 ;  /* 0x0000000000097306 */ /* 0x001e220000209000 */
[----:B------:R-:W-:Y:S01]  /*00e0*/  IMAD.IADD R6, R11, 0x1, R0 ;  /* 0x000000010b067824 */ /* 0x000fe200078e0200 */
[----:B------:R-:W-:-:S04]  /*00f0*/  ISETP.NE.U32.AND P2, PT, R0, RZ, PT ;  /* 0x000000ff0000720c */ /* 0x000fc80003f45070 */
[CC--:B------:R-:W-:Y:S02]  /*0100*/  ISETP.GE.AND P0, PT, R6.reuse, R3.reuse, PT ;  /* 0x000000030600720c */ /* 0x0c0fe40003f06270 */
[----:B------:R-:W-:Y:S02]  /*0110*/  VIMNMX R7, PT, PT, R6, R3, !PT ;  /* 0x0000000306077248 */ /* 0x000fe40007fe0100 */
[----:B------:R-:W-:-:S04]  /*0120*/  SEL R8, RZ, 0x1, P0 ;  /* 0x00000001ff087807 */ /* 0x000fc80000000000 */
[----:B------:R-:W-:Y:S01]  /*0130*/  IADD3 R7, PT, PT, R7, -R6, -R8 ;  /* 0x8000000607077210 */ /* 0x000fe20007ffe808 */
[----:B0-----:R-:W0:Y:S02]  /*0140*/  MUFU.RCP R9, R9 ;  /* 0x0000000900097308 */ /* 0x001e240000001000 */
[----:B0-----:R-:W-:-:S06]  /*0150*/  IADD3 R4, PT, PT, R9, 0xffffffe, RZ ;  /* 0x0ffffffe09047810 */ /* 0x001fcc0007ffe0ff */
[----:B------:R0:W2:Y:S02]  /*0160*/  F2I.FTZ.U32.TRUNC.NTZ R5, R4 ;  /* 0x0000000400057305 */ /* 0x0000a4000021f000 */
[----:B0-----:R-:W-:Y:S01]  /*0170*/  HFMA2 R4, -RZ, RZ, 0, 0 ;  /* 0x00000000ff047431 */ /* 0x001fe200000001ff */
[----:B--2---:R-:W-:-:S05]  /*0180*/  IADD3 R13, PT, PT, RZ, -R5, RZ ;  /* 0x80000005ff0d7210 */ /* 0x004fca0007ffe0ff */
[----:B------:R-:W-:-:S04]  /*0190*/  IMAD R13, R13, R0, RZ ;  /* 0x000000000d0d7224 */ /* 0x000fc800078e02ff */
[----:B------:R-:W-:-:S06]  /*01a0*/  IMAD.HI.U32 R10, R5, R13, R4 ;  /* 0x0000000d050a7227 */ /* 0x000fcc00078e0004 */
[----:B------:R-:W-:-:S04]  /*01b0*/  IMAD.HI.U32 R9, R10, R7, RZ ;  /* 0x000000070a097227 */ /* 0x000fc800078e00ff */
[----:B------:R-:W-:-:S04]  /*01c0*/  IMAD.MOV R4, RZ, RZ, -R9 ;  /* 0x000000ffff047224 */ /* 0x000fc800078e0a09 */
[----:B------:R-:W-:Y:S02]  /*01d0*/  IMAD R7, R0, R4, R7 ;  /* 0x0000000400077224 */ /* 0x000fe400078e0207 */
[----:B------:R-:W0:Y:S03]  /*01e0*/  LDC.64 R4, c[0x0][0x388] ;  /* 0x0000e200ff047b82 */ /* 0x000e260000000a00 */
[----:B------:R-:W-:-:S13]  /*01f0*/  ISETP.GE.U32.AND P0, PT, R7, R0, PT ;  /* 0x000000000700720c */ /* 0x000fda0003f06070 */
[----:B------:R-:W-:Y:S01]  /*0200*/  @P0 IADD3 R7, PT, PT, R7, -R0, RZ ;  /* 0x8000000007070210 */ /* 0x000fe20007ffe0ff */
[----:B------:R-:W-:-:S03]  /*0210*/  @P0 VIADD R9, R9, 0x1 ;  /* 0x0000000109090836 */ /* 0x000fc60000000000 */
[----:B------:R-:W-:-:S13]  /*0220*/  ISETP.GE.U32.AND P1, PT, R7, R0, PT ;  /* 0x000000000700720c */ /* 0x000fda0003f26070 */
[----:B------:R-:W-:Y:S02]  /*0230*/  @P1 IADD3 R9, PT, PT, R9, 0x1, RZ ;  /* 0x0000000109091810 */ /* 0x000fe40007ffe0ff */
[----:B------:R-:W-:-:S04]  /*0240*/  @!P2 LOP3.LUT R9, RZ, R0, RZ, 0x33, !PT ;  /* 0x00000000ff09a212 */ /* 0x000fc800078e33ff */
[----:B------:R-:W-:-:S04]  /*0250*/  IADD3 R10, PT, PT, R8, R9, RZ ;  /* 0x00000009080a7210 */ /* 0x000fc80007ffe0ff */
[C---:B------:R-:W-:Y:S02]  /*0260*/  LOP3.LUT R6, R10.reuse, 0x3, RZ, 0xc0, !PT ;  /* 0x000000030a067812 */ /* 0x040fe400078ec0ff */
[----:B------:R-:W-:Y:S02]  /*0270*/  ISETP.GE.U32.AND P1, PT, R10, 0x3, PT ;  /* 0x000000030a00780c */ /* 0x000fe40003f26070 */
[----:B------:R-:W-:Y:S01]  /*0280*/  ISETP.NE.AND P0, PT, R6, 0x3, PT ;  /* 0x000000030600780c */ /* 0x000fe20003f05270 */
[----:B0-----:R-:W-:-:S12]  /*0290*/  IMAD.WIDE R6, R3, 0x8, R4 ;  /* 0x0000000803067825 */ /* 0x001fd800078e0204 */
[----:B-1----:R-:W-:Y:S05]  /*02a0*/  @!P0 BRA `(.L_x_1) ;  /* 0x0000000000448947 */ /* 0x002fea0003800000 */
[----:B------:R-:W0:Y:S01]  /*02b0*/  LDC.64 R8, c[0x0][0x380] ;  /* 0x0000e000ff087b82 */ /* 0x000e220000000a00 */
[----:B------:R-:W-:Y:S01]  /*02c0*/  IADD3 R10, PT, PT, R10, 0x1, RZ ;  /* 0x000000010a0a7810 */ /* 0x000fe20007ffe0ff */
[----:B------:R-:W-:-:S03]  /*02d0*/  IMAD R21, R11, R2, R3 ;  /* 0x000000020b157224 */ /* 0x000fc600078e0203 */
[----:B------:R-:W-:-:S04]  /*02e0*/  LOP3.LUT R10, R10, 0x3, RZ, 0xc0, !PT ;  /* 0x000000030a0a7812 */ /* 0x000fc800078ec0ff */
[----:B------:R-:W-:-:S07]  /*02f0*/  IADD3 R10, PT, PT, -R10, RZ, RZ ;  /* 0x000000ff0a0a7210 */ /* 0x000fce0007ffe1ff */
.L_x_2:
[----:B0-----:R-:W-:Y:S01]  /*0300*/  IMAD.WIDE R14, R21, 0x8, R8 ;  /* 0x00000008150e7825 */ /* 0x001fe200078e0208 */
[----:B-1----:R-:W2:Y:S03]  /*0310*/  LDG.E.64 R16, desc[UR4][R6.64] ;  /* 0x0000000406107981 */ /* 0x002ea6000c1e1b00 */
[----:B------:R-:W-:Y:S02]  /*0320*/  IMAD.WIDE R12, R11, 0x8, R4 ;  /* 0x000000080b0c7825 */ /* 0x000fe400078e0204 */
[----:B------:R-:W2:Y:S04]  /*0330*/  LDG.E.64 R14, desc[UR4][R14.64] ;  /* 0x000000040e0e7981 */ /* 0x000ea8000c1e1b00 */
[----:B------:R-:W2:Y:S01]  /*0340*/  LDG.E.64 R18, desc[UR4][R12.64] ;  /* 0x000000040c127981 */ /* 0x000ea2000c1e1b00 */
[----:B------:R-:W-:-:S05]  /*0350*/  VIADD R10, R10, 0x1 ;  /* 0x000000010a0a7836 */ /* 0x000fca0000000000 */
[----:B------:R-:W-:Y:S01]  /*0360*/  ISETP.NE.AND P0, PT, R10, RZ, PT ;  /* 0x000000ff0a00720c */ /* 0x000fe20003f05270 */
[-C--:B------:R-:W-:Y:S01]  /*0370*/  IMAD R21, R2, R0.reuse, R21 ;  /* 0x0000000002157224 */ /* 0x080fe200078e0215 */
[----:B------:R-:W-:Y:S01]  /*0380*/  IADD3 R11, PT, PT, R11, R0, RZ ;  /* 0x000000000b0b7210 */ /* 0x000fe20007ffe0ff */
[----:B--2---:R-:W-:-:S07]  /*0390*/  DFMA R16, -R14, R16, R18 ;  /* 0x000000100e10722b */ /* 0x004fce0000000112 */
[----:B------:R1:W-:Y:S03]  /*03a0*/  STG.E.64 desc[UR4][R12.64], R16 ;  /* 0x000000100c007986 */ /* 0x0003e6000c101b04 */
[----:B------:R-:W-:Y:S05]  /*03b0*/  @P0 BRA `(.L_x_2) ;  /* 0xfffffffc00d00947 */ /* 0x000fea000383ffff */
.L_x_1:
[----:B------:R-:W-:Y:S05]  /*03c0*/  BSYNC.RECONVERGENT B0 ;  /* 0x0000000000007941 */ /* 0x000fea0003800200 */
.L_x_0:
[----:B------:R-:W-:Y:S05]  /*03d0*/  @!P1 EXIT ;  /* 0x000000000000994d */ /* 0x000fea0003800000 */
.L_x_3:
[----:B------:R-:W0:Y:S01]  /*03e0*/  LDC.64 R8, c[0x0][0x380] ;  /* 0x0000e000ff087b82 */ /* 0x000e220000000a00 */
[----:B------:R-:W-:Y:S01]  /*03f0*/  IMAD R19, R2, R11, R3 ;  /* 0x0000000b02137224 */ /* 0x000fe200078e0203 */
[----:B-1----:R-:W2:Y:S01]  /*0400*/  LDG.E.64 R16, desc[UR4][R6.64] ;  /* 0x0000000406107981 */ /* 0x002ea2000c1e1b00 */
[----:B------:R-:W-:-:S05]  /*0410*/  IMAD.WIDE R12, R11, 0x8, R4 ;  /* 0x000000080b0c7825 */ /* 0x000fca00078e0204 */
[----:B------:R-:W2:Y:S01]  /*0420*/  LDG.E.64 R20, desc[UR4][R12.64] ;  /* 0x000000040c147981 */ /* 0x000ea2000c1e1b00 */
[----:B0-----:R-:W-:-:S06]  /*0430*/  IMAD.WIDE R18, R19, 0x8, R8 ;  /* 0x0000000813127825 */ /* 0x001fcc00078e0208 */
[----:B------:R-:W2:Y:S01]  /*0440*/  LDG.E.64 R18, desc[UR4][R18.64] ;  /* 0x0000000412127981 */ /* 0x000ea2000c1e1b00 */
[----:B------:R-:W-:-:S05]  /*0450*/  IADD3 R15, PT, PT, R11, R0, RZ ;  /* 0x000000000b0f7210 */ /* 0x000fca0007ffe0ff */
[----:B------:R-:W-:Y:S02]  /*0460*/  IMAD R23, R2, R15, R3 ;  /* 0x0000000f02177224 */ /* 0x000fe400078e0203 */
[----:B------:R-:W-:-:S04]  /*0470*/  IMAD.WIDE R10, R0, 0x8, R12 ;  /* 0x00000008000a7825 */ /* 0x000fc800078e020c */
[----:B------:R-:W-:Y:S01]  /*0480*/  IMAD.WIDE R22, R23, 0x8, R8 ;  /* 0x0000000817167825 */ /* 0x000fe200078e0208 */
[----:B--2---:R-:W-:-:S07]  /*0490*/  DFMA R20, -R18, R16, R20 ;  /* 0x000000101214722b */ /* 0x004fce0000000114 */
[----:B------:R0:W-:Y:S04]  /*04a0*/  STG.E.64 desc[UR4][R12.64], R20 ;  /* 0x000000140c007986 */ /* 0x0001e8000c101b04 */
[----:B------:R-:W2:Y:S04]  /*04b0*/  LDG.E.64 R22, desc[UR4][R22.64] ;  /* 0x0000000416167981 */ /* 0x000ea8000c1e1b00 */
[----:B------:R-:W2:Y:S04]  /*04c0*/  LDG.E.64 R24, desc[UR4][R6.64] ;  /* 0x0000000406187981 */ /* 0x000ea8000c1e1b00 */
[----:B------:R-:W2:Y:S01]  /*04d0*/  LDG.E.64 R26, desc[UR4][R10.64] ;  /* 0x000000040a1a7981 */ /* 0x000ea2000c1e1b00 */
[----:B------:R-:W-:-:S04]  /*04e0*/  IMAD.IADD R17, R15, 0x1, R0 ;  /* 0x000000010f117824 */ /* 0x000fc800078e0200 */
[----:B------:R-:W-:Y:S02]  /*04f0*/  IMAD R19, R2, R17, R3 ;  /* 0x0000001102137224 */ /* 0x000fe400078e0203 */
[----:B------:R-:W-:-:S04]  /*0500*/  IMAD.WIDE R14, R0, 0x8, R10 ;  /* 0x00000008000e7825 */ /* 0x000fc800078e020a */
[----:B------:R-:W-:Y:S01]  /*0510*/  IMAD.WIDE R18, R19, 0x8, R8 ;  /* 0x0000000813127825 */ /* 0x000fe200078e0208 */
[----:B--2---:R-:W-:-:S07]  /*0520*/  DFMA R24, -R22, R24, R26 ;  /* 0x000000181618722b */ /* 0x004fce000000011a */
[----:B------:R1:W-:Y:S04]  /*0530*/  STG.E.64 desc[UR4][R10.64], R24 ;  /* 0x000000180a007986 */ /* 0x0003e8000c101b04 */
[----:B------:R-:W2:Y:S04]  /*0540*/  LDG.E.64 R18, desc[UR4][R18.64] ;  /* 0x0000000412127981 */ /* 0x000ea8000c1e1b00 */
[----:B0-----:R-:W2:Y:S04]  /*0550*/  LDG.E.64 R12, desc[UR4][R6.64] ;  /* 0x00000004060c7981 */ /* 0x001ea8000c1e1b00 */
[----:B------:R-:W2:Y:S01]  /*0560*/  LDG.E.64 R20, desc[UR4][R14.64] ;  /* 0x000000040e147981 */ /* 0x000ea2000c1e1b00 */
[----:B------:R-:W-:-:S05]  /*0570*/  IADD3 R17, PT, PT, R17, R0, RZ ;  /* 0x0000000011117210 */ /* 0x000fca0007ffe0ff */
[----:B------:R-:W-:-:S04]  /*0580*/  IMAD R23, R2, R17, R3 ;  /* 0x0000001102177224 */ /* 0x000fc800078e0203 */
[----:B------:R-:W-:Y:S01]  /*0590*/  IMAD.WIDE R8, R23, 0x8, R8 ;  /* 0x0000000817087825 */ /* 0x000fe200078e0208 */
[----:B--2---:R-:W-:-:S03]  /*05a0*/  DFMA R12, -R18, R12, R20 ;  /* 0x0000000c120c722b */ /* 0x004fc60000000114 */
[----:B------:R-:W-:-:S04]  /*05b0*/  IMAD.WIDE R20, R0, 0x8, R14 ;  /* 0x0000000800147825 */ /* 0x000fc800078e020e */
[----:B------:R0:W-:Y:S04]  /*05c0*/  STG.E.64 desc[UR4][R14.64], R12 ;  /* 0x0000000c0e007986 */ /* 0x0001e8000c101b04 */
[----:B------:R-:W2:Y:S04]  /*05d0*/  LDG.E.64 R8, desc[UR4][R8.64] ;  /* 0x0000000408087981 */ /* 0x000ea8000c1e1b00 */
[----:B-1----:R-:W2:Y:S04]  /*05e0*/  LDG.E.64 R10, desc[UR4][R6.64] ;  /* 0x00000004060a7981 */ /* 0x002ea8000c1e1b00 */
[----:B------:R-:W2:Y:S02]  /*05f0*/  LDG.E.64 R18, desc[UR4][R20.64] ;  /* 0x0000000414127981 */ /* 0x000ea4000c1e1b00 */
[----:B--2---:R-:W-:Y:S01]  /*0600*/  DFMA R18, -R8, R10, R18 ;  /* 0x0000000a0812722b */ /* 0x004fe20000000112 */
[----:B------:R-:W-:-:S06]  /*0610*/  IADD3 R11, PT, PT, R17, R0, RZ ;  /* 0x00000000110b7210 */ /* 0x000fcc0007ffe0ff */
[----:B------:R0:W-:Y:S01]  /*0620*/  STG.E.64 desc[UR4][R20.64], R18 ;  /* 0x0000001214007986 */ /* 0x0001e2000c101b04 */
[----:B------:R-:W-:-:S13]  /*0630*/  ISETP.GE.AND P0, PT, R11, R3, PT ;  /* 0x000000030b00720c */ /* 0x000fda0003f06270 */
[----:B0-----:R-:W-:Y:S05]  /*0640*/  @!P0 BRA `(.L_x_3) ;  /* 0xfffffffc00648947 */ /* 0x001fea000383ffff */
[----:B------:R-:W-:Y:S05]  /*0650*/  EXIT ;  /* 0x000000000000794d */ /* 0x000fea0003800000 */
.L_x_4:
[----:B------:R-:W-:-:S00]  /*0660*/  BRA `(.L_x_4) ;  /* 0xfffffffc00fc7947 */ /* 0x000fc0000383ffff */
[----:B------:R-:W-:-:S00]  /*0670*/  NOP ;  /* 0x0000000000007918 */ /* 0x000fc00000000000 */
        /* <DEDUP_REMOVED lines=8> */
.L_x_87:


//--------------------- .text._Z6init_XPdS_ii     --------------------------
	.section	.text._Z6init_XPdS_ii,"ax",@progbits
	.align	128
        .global         _Z6init_XPdS_ii
        .type           _Z6init_XPdS_ii,@function
        .size           _Z6init_XPdS_ii,(.L_x_88 - _Z6init_XPdS_ii)
        .other          _Z6init_XPdS_ii,@"STO_CUDA_ENTRY STV_DEFAULT"
_Z6init_XPdS_ii:
.text._Z6init_XPdS_ii:
[----:B------:R-:W-:Y:S01]  /*0000*/  LDC R1, c[0x0][0x37c] ;  /* 0x0000df00ff017b82 */ /* 0x000fe20000000800 */
[----:B------:R-:W0:Y:S07]  /*0010*/  S2R R9, SR_TID.X ;  /* 0x0000000000097919 */ /* 0x000e2e0000002100 */
[----:B------:R-:W1:Y:S01]  /*0020*/  LDC R0, c[0x0][0x390] ;  /* 0x0000e400ff007b82 */ /* 0x000e620000000800 */
[----:B------:R-:W0:Y:S01]  /*0030*/  LDCU UR4, c[0x0][0x360] ;  /* 0x00006c00ff0477ac */ /* 0x000e220008000800 */
[----:B------:R-:W0:Y:S02]  /*0040*/  S2R R2, SR_CTAID.X ;  /* 0x0000000000027919 */ /* 0x000e240000002500 */
[----:B0-----:R-:W-:-:S05]  /*0050*/  IMAD R9, R2, UR4, R9 ;  /* 0x0000000402097c24 */ /* 0x001fca000f8e0209 */
[----:B-1----:R-:W-:-:S13]  /*0060*/  ISETP.GE.AND P0, PT, R9, R0, PT ;  /* 0x000000000900720c */ /* 0x002fda0003f06270 */
[----:B------:R-:W-:Y:S05]  /*0070*/  @P0 EXIT ;  /* 0x000000000000094d */ /* 0x000fea0003800000 */
[----:B------:R-:W0:Y:S01]  /*0080*/  LDC R6, c[0x0][0x394] ;  /* 0x0000e500ff067b82 */ /* 0x000e220000000800 */
[----:B------:R-:W1:Y:S01]  /*0090*/  LDCU.64 UR4, c[0x0][0x358] ;  /* 0x00006b00ff0477ac */ /* 0x000e620008000a00 */
[----:B------:R-:W-:Y:S01]  /*00a0*/  BSSY.RECONVERGENT B0, `(.L_x_5) ;  /* 0x000002f000007945 */ /* 0x000fe20003800200 */
        /* <DEDUP_REMOVED lines=21> */
[----:B------:R-:W-:Y:S02]  /*0200*/  ISETP.GE.U32.AND P1, PT, R5, R6, PT ;  /* 0x000000060500720c */ /* 0x000fe40003f26070 */
[----:B------:R-:W2:Y:S11]  /*0210*/  LDC.64 R4, c[0x0][0x388] ;  /* 0x0000e200ff047b82 */ /* 0x000eb60000000a00 */
[----:B------:R-:W-:-:S02]  /*0220*/  @P1 IADD3 R8, PT, PT, R8, 0x1, RZ ;  /* 0x0000000108081810 */ /* 0x000fc40007ffe0ff */
[----:B------:R-:W-:-:S04]  /*0230*/  @!P2 LOP3.LUT R8, RZ, R6, RZ, 0x33, !PT ;  /* 0x00000006ff08a212 */ /* 0x000fc800078e33ff */
[----:B------:R-:W-:-:S04]  /*0240*/  IADD3 R8, PT, PT, R7, R8, RZ ;  /* 0x0000000807087210 */ /* 0x000fc80007ffe0ff */
[C---:B------:R-:W-:Y:S02]  /*0250*/  LOP3.LUT R7, R8.reuse, 0x3, RZ, 0xc0, !PT ;  /* 0x0000000308077812 */ /* 0x040fe400078ec0ff */
[----:B------:R-:W-:Y:S02]  /*0260*/  ISETP.GE.U32.AND P1, PT, R8, 0x3, PT ;  /* 0x000000030800780c */ /* 0x000fe40003f26070 */
[----:B------:R-:W-:Y:S01]  /*0270*/  ISETP.NE.AND P0, PT, R7, 0x3, PT ;  /* 0x000000030700780c */ /* 0x000fe20003f05270 */
[----:B------:R-:W-:-:S12]  /*0280*/  VIADD R7, R0, 0x1 ;  /* 0x0000000100077836 */ /* 0x000fd80000000000 */
[----:B01----:R-:W-:Y:S05]  /*0290*/  @!P0 BRA `(.L_x_6) ;  /* 0x00000000003c8947 */ /* 0x003fea0003800000 */
[----:B------:R-:W0:Y:S01]  /*02a0*/  LDC.64 R12, c[0x0][0x380] ;  /* 0x0000e000ff0c7b82 */ /* 0x000e220000000a00 */
[----:B------:R-:W-:Y:S01]  /*02b0*/  IADD3 R8, PT, PT, R8, 0x1, RZ ;  /* 0x0000000108087810 */ /* 0x000fe20007ffe0ff */
[----:B------:R-:W-:-:S03]  /*02c0*/  IMAD R19, R9, R7, R0 ;  /* 0x0000000709137224 */ /* 0x000fc600078e0200 */
[----:B------:R-:W-:-:S03]  /*02d0*/  LOP3.LUT R8, R8, 0x3, RZ, 0xc0, !PT ;  /* 0x0000000308087812 */ /* 0x000fc600078ec0ff */
[----:B------:R-:W1:Y:S01]  /*02e0*/  LDC.64 R10, c[0x0][0x388] ;  /* 0x0000e200ff0a7b82 */ /* 0x000e620000000a00 */
[----:B------:R-:W-:-:S07]  /*02f0*/  IADD3 R8, PT, PT, -R8, RZ, RZ ;  /* 0x000000ff08087210 */ /* 0x000fce0007ffe1ff */
.L_x_7:
[----:B0--3--:R-:W-:-:S06]  /*0300*/  IMAD.WIDE R16, R19, 0x8, R12 ;  /* 0x0000000813107825 */ /* 0x009fcc00078e020c */
[----:B------:R-:W3:Y:S01]  /*0310*/  LDG.E.64 R16, desc[UR4][R16.64] ;  /* 0x0000000410107981 */ /* 0x000ee2000c1e1b00 */
[C---:B-1----:R-:W-:Y:S01]  /*0320*/  IMAD.WIDE R14, R9.reuse, 0x8, R10 ;  /* 0x00000008090e7825 */ /* 0x042fe200078e020a */
[----:B------:R-:W-:-:S03]  /*0330*/  IADD3 R9, PT, PT, R9, R6, RZ ;  /* 0x0000000609097210 */ /* 0x000fc60007ffe0ff */
[----:B------:R-:W-:Y:S02]  /*0340*/  VIADD R8, R8, 0x1 ;  /* 0x0000000108087836 */ /* 0x000fe40000000000 */
[----:B------:R-:W-:-:S03]  /*0350*/  IMAD R19, R7, R6, R19 ;  /* 0x0000000607137224 */ /* 0x000fc600078e0213 */
[----:B------:R-:W-:Y:S01]  /*0360*/  ISETP.NE.AND P0, PT, R8, RZ, PT ;  /* 0x000000ff0800720c */ /* 0x000fe20003f05270 */
[----:B---3--:R3:W-:-:S12]  /*0370*/  STG.E.64 desc[UR4][R14.64], R16 ;  /* 0x000000100e007986 */ /* 0x0087d8000c101b04 */
[----:B------:R-:W-:Y:S05]  /*0380*/  @P0 BRA `(.L_x_7) ;  /* 0xfffffffc00dc0947 */ /* 0x000fea000383ffff */
.L_x_6:
[----:B------:R-:W-:Y:S05]  /*0390*/  BSYNC.RECONVERGENT B0 ;  /* 0x0000000000007941 */ /* 0x000fea0003800200 */
.L_x_5:
[----:B------:R-:W-:Y:S05]  /*03a0*/  @!P1 EXIT ;  /* 0x000000000000994d */ /* 0x000fea0003800000 */
.L_x_8:
[----:B-1----:R-:W-:-:S04]  /*03b0*/  IMAD R11, R7, R9, R0 ;  /* 0x00000009070b7224 */ /* 0x002fc800078e0200 */
[----:B------:R-:W-:-:S06]  /*03c0*/  IMAD.WIDE R10, R11, 0x8, R2 ;  /* 0x000000080b0a7825 */ /* 0x000fcc00078e0202 */
[----:B------:R-:W4:Y:S01]  /*03d0*/  LDG.E.64 R10, desc[UR4][R10.64] ;  /* 0x000000040a0a7981 */ /* 0x000f22000c1e1b00 */
[C---:B------:R-:W-:Y:S01]  /*03e0*/  IADD3 R19, PT, PT, R9.reuse, R6, RZ ;  /* 0x0000000609137210 */ /* 0x040fe20007ffe0ff */
[----:B--2---:R-:W-:-:S04]  /*03f0*/  IMAD.WIDE R20, R9, 0x8, R4 ;  /* 0x0000000809147825 */ /* 0x004fc800078e0204 */
[----:B------:R-:W-:-:S04]  /*0400*/  IMAD R13, R7, R19, R0 ;  /* 0x00000013070d7224 */ /* 0x000fc800078e0200 */
[----:B------:R-:W-:Y:S01]  /*0410*/  IMAD.WIDE R8, R13, 0x8, R2 ;  /* 0x000000080d087825 */ /* 0x000fe200078e0202 */
[----:B----4-:R0:W-:Y:S04]  /*0420*/  STG.E.64 desc[UR4][R20.64], R10 ;  /* 0x0000000a14007986 */ /* 0x0101e8000c101b04 */
[----:B------:R-:W2:Y:S01]  /*0430*/  LDG.E.64 R12, desc[UR4][R8.64] ;  /* 0x00000004080c7981 */ /* 0x000ea2000c1e1b00 */
[----:B------:R-:W-:Y:S02]  /*0440*/  IMAD.IADD R19, R19, 0x1, R6 ;  /* 0x0000000113137824 */ /* 0x000fe400078e0206 */
[----:B---3--:R-:W-:-:S04]  /*0450*/  IMAD.WIDE R14, R6, 0x8, R20 ;  /* 0x00000008060e7825 */ /* 0x008fc800078e0214 */
[----:B------:R-:W-:-:S04]  /*0460*/  IMAD R17, R7, R19, R0 ;  /* 0x0000001307117224 */ /* 0x000fc800078e0200 */
[----:B------:R-:W-:Y:S01]  /*0470*/  IMAD.WIDE R16, R17, 0x8, R2 ;  /* 0x0000000811107825 */ /* 0x000fe200078e0202 */
[----:B------:R-:W-:Y:S01]  /*0480*/  IADD3 R23, PT, PT, R19, R6, RZ ;  /* 0x0000000613177210 */ /* 0x000fe20007ffe0ff */
[----:B--2---:R1:W-:Y:S04]  /*0490*/  STG.E.64 desc[UR4][R14.64], R12 ;  /* 0x0000000c0e007986 */ /* 0x0043e8000c101b04 */
[----:B------:R-:W2:Y:S01]  /*04a0*/  LDG.E.64 R16, desc[UR4][R16.64] ;  /* 0x0000000410107981 */ /* 0x000ea2000c1e1b00 */
[----:B------:R-:W-:Y:S02]  /*04b0*/  IMAD R25, R7, R23, R0 ;  /* 0x0000001707197224 */ /* 0x000fe400078e0200 */
[----:B------:R-:W-:-:S04]  /*04c0*/  IMAD.WIDE R18, R6, 0x8, R14 ;  /* 0x0000000806127825 */ /* 0x000fc800078e020e */
[----:B0-----:R-:W-:Y:S01]  /*04d0*/  IMAD.WIDE R10, R25, 0x8, R2 ;  /* 0x00000008190a7825 */ /* 0x001fe200078e0202 */
[----:B--2---:R1:W-:Y:S05]  /*04e0*/  STG.E.64 desc[UR4][R18.64], R16 ;  /* 0x0000001012007986 */ /* 0x0043ea000c101b04 */
[----:B------:R-:W2:Y:S01]  /*04f0*/  LDG.E.64 R10, desc[UR4][R10.64] ;  /* 0x000000040a0a7981 */ /* 0x000ea2000c1e1b00 */
[----:B------:R-:W-:Y:S01]  /*0500*/  IMAD.WIDE R20, R6, 0x8, R18 ;  /* 0x0000000806147825 */ /* 0x000fe200078e0212 */
[----:B------:R-:W-:-:S04]  /*0510*/  IADD3 R9, PT, PT, R23, R6, RZ ;  /* 0x0000000617097210 */ /* 0x000fc80007ffe0ff */
[----:B------:R-:W-:Y:S01]  /*0520*/  ISETP.GE.AND P0, PT, R9, R0, PT ;  /* 0x000000000900720c */ /* 0x000fe20003f06270 */
[----:B--2---:R1:W-:-:S12]  /*0530*/  STG.E.64 desc[UR4][R20.64], R10 ;  /* 0x0000000a14007986 */ /* 0x0043d8000c101b04 */
[----:B------:R-:W-:Y:S05]  /*0540*/  @!P0 BRA `(.L_x_8) ;  /* 0xfffffffc00988947 */ /* 0x000fea000383ffff */
[----:B------:R-:W-:Y:S05]  /*0550*/  EXIT ;  /* 0x000000000000794d */ /* 0x000fea0003800000 */
.L_x_9:
        /* <DEDUP_REMOVED lines=10> */
.L_x_88:


//--------------------- .text._Z13subtract_rowsPdiii --------------------------
	.section	.text._Z13subtract_rowsPdiii,"ax",@progbits
	.align	128
        .global         _Z13subtract_rowsPdiii
        .type           _Z13subtract_rowsPdiii,@function
        .size           _Z13subtract_rowsPdiii,(.L_x_85 - _Z13subtract_rowsPdiii)
        .other          _Z13subtract_rowsPdiii,@"STO_CUDA_ENTRY STV_DEFAULT"
_Z13subtract_rowsPdiii:
.text._Z13subtract_rowsPdiii:
[----:B------:R-:W-:Y:S01]  /*0000*/  LDC R1, c[0x0][0x37c] ;  /* 0x0000df00ff017b82 */ /* 0x000fe20000000800 */
[----:B------:R-:W0:Y:S01]  /*0010*/  S2R R0, SR_TID.X ;  /* 0x0000000000007919 */ /* 0x000e220000002100 */
[----:B------:R-:W0:Y:S01]  /*0020*/  LDCU UR4, c[0x0][0x360] ;  /* 0x00006c00ff0477ac */ /* 0x000e220008000800 */
[----:B------:R-:W0:Y:S01]  /*0030*/  S2R R3, SR_CTAID.X ;  /* 0x0000000000037919 */ /* 0x000e220000002500 */
[----:B------:R-:W1:Y:S01]  /*0040*/  LDCU UR11, c[0x0][0x388] ;  /* 0x00007100ff0b77ac */ /* 0x000e620008000800 */
[----:B0-----:R-:W-:-:S05]  /*0050*/  IMAD R0, R3, UR4, R0 ;  /* 0x0000000403007c24 */ /* 0x001fca000f8e0200 */
[----:B-1----:R-:W-:-:S13]  /*0060*/  ISETP.GT.AND P0, PT, R0, UR11, PT ;  /* 0x0000000b00007c0c */ /* 0x002fda000bf04270 */
[----:B------:R-:W-:Y:S05]  /*0070*/  @P0 EXIT ;  /* 0x000000000000094d */ /* 0x000fea0003800000 */
[----:B------:R-:W0:Y:S02]  /*0080*/  LDCU UR13, c[0x0][0x38c] ;  /* 0x00007180ff0d77ac */ /* 0x000e240008000800 */
[----:B0-----:R-:W-:-:S04]  /*0090*/  IADD3.X R2, PT, PT, R0, UR13, RZ, PT, !PT ;  /* 0x0000000d00027c10 */ /* 0x001fc8000bffe4ff */
[----:B------:R-:W-:-:S13]  /*00a0*/  ISETP.GE.AND P0, PT, R2, UR11, PT ;  /* 0x0000000b02007c0c */ /* 0x000fda000bf06270 */
[----:B------:R-:W-:Y:S05]  /*00b0*/  @P0 EXIT ;  /* 0x000000000000094d */ /* 0x000fea0003800000 */
[----:B------:R-:W-:-:S06]  /*00c0*/  UISETP.GE.AND UP0, UPT, UR11, UR13, UPT ;  /* 0x0000000d0b00728c */ /* 0x000fcc000bf06270 */
[----:B------:R-:W-:-:S13]  /*00d0*/  PLOP3.LUT P0, PT, PT, PT, UP0, 0x80, 0x8 ;  /* 0x000000000008781c */ /* 0x000fda0003f0f008 */
[----:B------:R-:W-:Y:S05]  /*00e0*/  @!P0 EXIT ;  /* 0x000000000000894d */ /* 0x000fea0003800000 */
[----:B------:R-:W-:Y:S02]  /*00f0*/  UIADD3 UR6, UPT, UPT, UR11, 0x1, URZ ;  /* 0x000000010b067890 */ /* 0x000fe4000fffe0ff */
[----:B------:R-:W-:Y:S02]  /*0100*/  UIADD3 UR4, UPT, UPT, UR11, 0x2, URZ ;  /* 0x000000020b047890 */ /* 0x000fe4000fffe0ff */
[----:B------:R-:W-:Y:S02]  /*0110*/  UIADD3 UR7, UPT, UPT, UR6, -UR13, URZ ;  /* 0x8000000d06077290 */ /* 0x000fe4000fffe0ff */
[----:B------:R-:W-:Y:S02]  /*0120*/  UIADD3 UR8, UPT, UPT, UR11, -UR13, URZ ;  /* 0x8000000d0b087290 */ /* 0x000fe4000fffe0ff */
[----:B------:R-:W-:Y:S02]  /*0130*/  ULOP3.LUT UR5, UR7, 0xfffffff8, URZ, 0xc0, !UPT ;  /* 0xfffffff807057892 */ /* 0x000fe4000f8ec0ff */
[----:B------:R-:W-:Y:S01]  /*0140*/  UIMAD UR12, UR11, UR13, UR13 ;  /* 0x0000000d0b0c72a4 */ /* 0x000fe2000f8e020d */
[----:B------:R-:W0:Y:S01]  /*0150*/  LDCU.64 UR14, c[0x0][0x358] ;  /* 0x00006b00ff0e77ac */ /* 0x000e220008000a00 */
[----:B------:R-:W-:-:S02]  /*0160*/  UIMAD UR4, UR4, UR13, URZ ;  /* 0x0000000d040472a4 */ /* 0x000fc4000f8e02ff */
[----:B------:R-:W-:Y:S02]  /*0170*/  ULOP3.LUT UR9, UR7, 0x7, URZ, 0xc0, !UPT ;  /* 0x0000000707097892 */ /* 0x000fe4000f8ec0ff */
[----:B------:R-:W-:Y:S02]  /*0180*/  ULOP3.LUT UR10, UR7, 0x3, URZ, 0xc0, !UPT ;  /* 0x00000003070a7892 */ /* 0x000fe4000f8ec0ff */
[----:B------:R-:W-:-:S12]  /*0190*/  UIADD3 UR5, UPT, UPT, -UR5, URZ, URZ ;  /* 0x000000ff05057290 */ /* 0x000fd8000fffe1ff */
.L_x_45:
[----:B-1---5:R-:W1:Y:S01]  /*01a0*/  LDC.64 R22, c[0x0][0x380] ;  /* 0x0000e000ff167b82 */ /* 0x022e620000000a00 */
[----:B--2---:R-:W2:Y:S01]  /*01b0*/  LDCU.64 UR16, c[0x0][0x388] ;  /* 0x00007100ff1077ac */ /* 0x004ea20008000a00 */
[----:B------:R-:W-:Y:S01]  /*01c0*/  IMAD R3, R2, UR6, RZ ;  /* 0x0000000602037c24 */ /* 0x000fe2000f8e02ff */
[----:B---3--:R-:W3:Y:S03]  /*01d0*/  LDCU UR11, c[0x0][0x390] ;  /* 0x00007200ff0b77ac */ /* 0x008ee60008000800 */
[----:B--2---:R-:W-:-:S04]  /*01e0*/  VIADD R33, R3, UR17 ;  /* 0x0000001103217c36 */ /* 0x004fc80008000000 */
[----:B-1----:R-:W-:-:S06]  /*01f0*/  IMAD.WIDE R22, R33, 0x8, R22 ;  /* 0x0000000821167825 */ /* 0x002fcc00078e0216 */
[----:B0-----:R-:W5:Y:S01]  /*0200*/  LDG.E.64 R22, desc[UR14][R22.64] ;  /* 0x0000000e16167981 */ /* 0x001f62000c1e1b00 */
[----:B------:R-:W0:Y:S01]  /*0210*/  LDCU UR13, c[0x0][0x38c] ;  /* 0x00007180ff0d77ac */ /* 0x000e220008000800 */
[----:B---3--:R-:W-:Y:S01]  /*0220*/  VIADD R2, R2, UR11 ;  /* 0x0000000b02027c36 */ /* 0x008fe20008000000 */
[----:B------:R-:W-:-:S04]  /*0230*/  UISETP.GE.U32.AND UP0, UPT, UR8, 0x7, UPT ;  /* 0x000000070800788c */ /* 0x000fc8000bf06070 */
[----:B------:R-:W-:Y:S01]  /*0240*/  ISETP.GE.AND P1, PT, R2, UR16, PT ;  /* 0x0000001002007c0c */ /* 0x000fe2000bf26270 */
[----:B0-----:R-:W-:-:S04]  /*0250*/  IMAD.U32 R4, RZ, RZ, UR13 ;  /* 0x0000000dff047e24 */ /* 0x001fc8000f8e00ff */
[----:B------:R-:W-:Y:S08]  /*0260*/  BRA.U !UP0, `(.L_x_10) ;  /* 0x0000000d08907547 */ /* 0x000ff0000b800000 */
[----:B------:R-:W0:Y:S01]  /*0270*/  LDC.64 R20, c[0x0][0x380] ;  /* 0x0000e000ff147b82 */ /* 0x000e220000000a00 */
[----:B------:R-:W-:Y:S01]  /*0280*/  IMAD.U32 R32, RZ, RZ, UR5 ;  /* 0x00000005ff207e24 */ /* 0x000fe2000f8e00ff */
[----:B------:R-:W-:Y:S01]  /*0290*/  MOV R35, UR4 ;  /* 0x0000000400237c02 */ /* 0x000fe20008000f00 */
[----:B------:R-:W-:-:S07]  /*02a0*/  IMAD.U32 R4, RZ, RZ, UR13 ;  /* 0x0000000dff047e24 */ /* 0x000fce000f8e00ff */
.L_x_27:
[----:B01----:R-:W-:-:S05]  /*02b0*/  IMAD.WIDE R18, R33, 0x8, R20 ;  /* 0x0000000821127825 */ /* 0x003fca00078e0214 */
[----:B------:R-:W2:Y:S01]  /*02c0*/  LDG.E.64 R10, desc[UR14][R18.64] ;  /* 0x0000000e120a7981 */ /* 0x000ea2000c1e1b00 */
[----:B-----5:R-:W0:Y:S01]  /*02d0*/  MUFU.RCP64H R7, R23 ;  /* 0x0000001700077308 */ /* 0x020e220000001800 */
[----:B------:R-:W-:Y:S01]  /*02e0*/  IMAD.MOV.U32 R6, RZ, RZ, 0x1 ;  /* 0x00000001ff067424 */ /* 0x000fe200078e00ff */
[----:B------:R-:W-:Y:S05]  /*02f0*/  BSSY.RECONVERGENT B1, `(.L_x_11) ;  /* 0x0000013000017945 */ /* 0x000fea0003800200 */
[----:B0-----:R-:W-:-:S08]  /*0300*/  DFMA R8, -R22, R6, 1 ;  /* 0x3ff000001608742b */ /* 0x001fd00000000106 */
[----:B------:R-:W-:-:S08]  /*0310*/  DFMA R8, R8, R8, R8 ;  /* 0x000000080808722b */ /* 0x000fd00000000008 */
[----:B------:R-:W-:-:S08]  /*0320*/  DFMA R8, R6, R8, R6 ;  /* 0x000000080608722b */ /* 0x000fd00000000006 */
[----:B------:R-:W-:-:S08]  /*0330*/  DFMA R6, -R22, R8, 1 ;  /* 0x3ff000001606742b */ /* 0x000fd00000000108 */
[----:B------:R-:W-:-:S08]  /*0340*/  DFMA R6, R8, R6, R8 ;  /* 0x000000060806722b */ /* 0x000fd00000000008 */
[----:B--2---:R-:W-:Y:S01]  /*0350*/  DMUL R8, R10, R6 ;  /* 0x000000060a087228 */ /* 0x004fe20000000000 */
[----:B------:R-:W-:-:S07]  /*0360*/  FSETP.GEU.AND P2, PT, |R11|, 6.5827683646048100446e-37, PT ;  /* 0x036000000b00780b */ /* 0x000fce0003f4e200 */
[----:B------:R-:W-:-:S08]  /*0370*/  DFMA R12, -R22, R8, R10 ;  /* 0x00000008160c722b */ /* 0x000fd0000000010a */
[----:B------:R-:W-:-:S10]  /*0380*/  DFMA R6, R6, R12, R8 ;  /* 0x0000000c0606722b */ /* 0x000fd40000000008 */
[----:B------:R-:W-:-:S05]  /*0390*/  FFMA R0, RZ, R23, R7 ;  /* 0x00000017ff007223 */ /* 0x000fca0000000007 */
[----:B------:R-:W-:-:S13]  /*03a0*/  FSETP.GT.AND P0, PT, |R0|, 1.469367938527859385e-39, PT ;  /* 0x001000000000780b */ /* 0x000fda0003f04200 */
[----:B------:R-:W-:Y:S05]  /*03b0*/  @P0 BRA P2, `(.L_x_12) ;  /* 0x0000000000180947 */ /* 0x000fea0001000000 */
[----:B------:R-:W-:Y:S01]  /*03c0*/  IMAD.MOV.U32 R12, RZ, RZ, R22 ;  /* 0x000000ffff0c7224 */ /* 0x000fe200078e0016 */
[----:B------:R-:W-:Y:S01]  /*03d0*/  MOV R0, 0x400 ;  /* 0x0000040000007802 */ /* 0x000fe20000000f00 */
[----:B------:R-:W-:-:S07]  /*03e0*/  IMAD.MOV.U32 R13, RZ, RZ, R23 ;  /* 0x000000ffff0d7224 */ /* 0x000fce00078e0017 */
[----:B------:R-:W-:Y:S05]  /*03f0*/  CALL.REL.NOINC `($__internal_0_$__cuda_sm20_div_rn_f64_full) ;  /* 0x0000001800a47944 */ /* 0x000fea0003c00000 */
[----:B------:R-:W-:Y:S01]  /*0400*/  MOV R6, R24 ;  /* 0x0000001800067202 */ /* 0x000fe20000000f00 */
[----:B------:R-:W-:-:S07]  /*0410*/  IMAD.MOV.U32 R7, RZ, RZ, R25 ;  /* 0x000000ffff077224 */ /* 0x000fce00078e0019 */
.L_x_12:
[----:B------:R-:W-:Y:S05]  /*0420*/  BSYNC.RECONVERGENT B1 ;  /* 0x0000000000017941 */ /* 0x000fea0003800200 */
.L_x_11:
[----:B------:R-:W2:Y:S01]  /*0430*/  LDG.E.64 R10, desc[UR14][R18.64+0x8] ;  /* 0x0000080e120a7981 */ /* 0x000ea2000c1e1b00 */
[----:B------:R-:W-:-:S03]  /*0440*/  IMAD.WIDE R16, R35, 0x8, R20 ;  /* 0x0000000823107825 */ /* 0x000fc600078e0214 */
[----:B------:R0:W-:Y:S04]  /*0450*/  STG.E.64 desc[UR14][R18.64], R6 ;  /* 0x0000000612007986 */ /* 0x0001e8000c101b0e */
[----:B------:R-:W3:Y:S01]  /*0460*/  LDG.E.64 R8, desc[UR14][R16.64] ;  /* 0x0000000e10087981 */ /* 0x000ee2000c1e1b00 */
[----:B------:R-:W1:Y:S01]  /*0470*/  MUFU.RCP64H R13, R23 ;  /* 0x00000017000d7308 */ /* 0x000e620000001800 */
[----:B------:R-:W-:Y:S01]  /*0480*/  IMAD.MOV.U32 R12, RZ, RZ, 0x1 ;  /* 0x00000001ff0c7424 */ /* 0x000fe200078e00ff */
[----:B------:R-:W-:Y:S05]  /*0490*/  BSSY.RECONVERGENT B1, `(.L_x_13) ;  /* 0x0000015000017945 */ /* 0x000fea0003800200 */
[----:B-1----:R-:W-:-:S08]  /*04a0*/  DFMA R14, -R22, R12, 1 ;  /* 0x3ff00000160e742b */ /* 0x002fd0000000010c */
[----:B------:R-:W-:-:S08]  /*04b0*/  DFMA R14, R14, R14, R14 ;  /* 0x0000000e0e0e722b */ /* 0x000fd0000000000e */
[----:B------:R-:W-:-:S08]  /*04c0*/  DFMA R14, R12, R14, R12 ;  /* 0x0000000e0c0e722b */ /* 0x000fd0000000000c */
[----:B------:R-:W-:-:S08]  /*04d0*/  DFMA R12, -R22, R14, 1 ;  /* 0x3ff00000160c742b */ /* 0x000fd0000000010e */
[----:B------:R-:W-:-:S08]  /*04e0*/  DFMA R24, R14, R12, R14 ;  /* 0x0000000c0e18722b */ /* 0x000fd0000000000e */
[----:B--2---:R-:W-:Y:S01]  /*04f0*/  DMUL R12, R24, R10 ;  /* 0x0000000a180c7228 */ /* 0x004fe20000000000 */
[----:B------:R-:W-:-:S07]  /*0500*/  FSETP.GEU.AND P2, PT, |R11|, 6.5827683646048100446e-37, PT ;  /* 0x036000000b00780b */ /* 0x000fce0003f4e200 */
[----:B------:R-:W-:Y:S02]  /*0510*/  DFMA R14, -R22, R12, R10 ;  /* 0x0000000c160e722b */ /* 0x000fe4000000010a */
[----:B---3--:R-:W-:-:S06]  /*0520*/  DADD R8, -R8, R6 ;  /* 0x0000000008087229 */ /* 0x008fcc0000000106 */
[----:B0-----:R-:W-:Y:S01]  /*0530*/  DFMA R6, R24, R14, R12 ;  /* 0x0000000e1806722b */ /* 0x001fe2000000000c */
[----:B------:R0:W-:Y:S09]  /*0540*/  STG.E.64 desc[UR14][R18.64], R8 ;  /* 0x0000000812007986 */ /* 0x0001f2000c101b0e */
[----:B------:R-:W-:-:S05]  /*0550*/  FFMA R0, RZ, R23, R7 ;  /* 0x00000017ff007223 */ /* 0x000fca0000000007 */
[----:B------:R-:W-:-:S13]  /*0560*/  FSETP.GT.AND P0, PT, |R0|, 1.469367938527859385e-39, PT ;  /* 0x001000000000780b */ /* 0x000fda0003f04200 */
[----:B0-----:R-:W-:Y:S05]  /*0570*/  @P0 BRA P2, `(.L_x_14) ;  /* 0x0000000000180947 */ /* 0x001fea0001000000 */
[----:B------:R-:W-:Y:S01]  /*0580*/  IMAD.MOV.U32 R12, RZ, RZ, R22 ;  /* 0x000000ffff0c7224 */ /* 0x000fe200078e0016 */
[----:B------:R-:W-:Y:S01]  /*0590*/  MOV R0, 0x5c0 ;  /* 0x000005c000007802 */ /* 0x000fe20000000f00 */
[----:B------:R-:W-:-:S07]  /*05a0*/  IMAD.MOV.U32 R13, RZ, RZ, R23 ;  /* 0x000000ffff0d7224 */ /* 0x000fce00078e0017 */
[----:B------:R-:W-:Y:S05]  /*05b0*/  CALL.REL.NOINC `($__internal_0_$__cuda_sm20_div_rn_f64_full) ;  /* 0x0000001800347944 */ /* 0x000fea0003c00000 */
[----:B------:R-:W-:Y:S01]  /*05c0*/  MOV R6, R24 ;  /* 0x0000001800067202 */ /* 0x000fe20000000f00 */
[----:B------:R-:W-:-:S07]  /*05d0*/  IMAD.MOV.U32 R7, RZ, RZ, R25 ;  /* 0x000000ffff077224 */ /* 0x000fce00078e0019 */
.L_x_14:
[----:B------:R-:W-:Y:S05]  /*05e0*/  BSYNC.RECONVERGENT B1 ;  /* 0x0000000000017941 */ /* 0x000fea0003800200 */
.L_x_13:
[----:B------:R-:W2:Y:S04]  /*05f0*/  LDG.E.64 R10, desc[UR14][R18.64+0x10] ;  /* 0x0000100e120a7981 */ /* 0x000ea8000c1e1b00 */
        /* <DEDUP_REMOVED lines=25> */
.L_x_16:
[----:B------:R-:W-:Y:S05]  /*0790*/  BSYNC.RECONVERGENT B1 ;  /* 0x0000000000017941 */ /* 0x000fea0003800200 */
.L_x_15:
        /* <DEDUP_REMOVED lines=26> */
.L_x_18:
[----:B------:R-:W-:Y:S05]  /*0940*/  BSYNC.RECONVERGENT B1 ;  /* 0x0000000000017941 */ /* 0x000fea0003800200 */
.L_x_17:
        /* <DEDUP_REMOVED lines=26> */
.L_x_20:
[----:B------:R-:W-:Y:S05]  /*0af0*/  BSYNC.RECONVERGENT B1 ;  /* 0x0000000000017941 */ /* 0x000fea0003800200 */
.L_x_19:
        /* <DEDUP_REMOVED lines=21> */
[----:B------:R-:W-:Y:S02]  /*0c50*/  MOV R13, R23 ;  /* 0x00000017000d7202 */ /* 0x000fe40000000f00 */
[----:B------:R-:W-:-:S07]  /*0c60*/  MOV R0, 0xc80 ;  /* 0x00000c8000007802 */ /* 0x000fce0000000f00 */
[----:B------:R-:W-:Y:S05]  /*0c70*/  CALL.REL.NOINC `($__internal_0_$__cuda_sm20_div_rn_f64_full) ;  /* 0x0000001000847944 */ /* 0x000fea0003c00000 */
[----:B------:R-:W-:Y:S02]  /*0c80*/  IMAD.MOV.U32 R6, RZ, RZ, R24 ;  /* 0x000000ffff067224 */ /* 0x000fe400078e0018 */
[----:B------:R-:W-:-:S07]  /*0c90*/  IMAD.MOV.U32 R7, RZ, RZ, R25 ;  /* 0x000000ffff077224 */ /* 0x000fce00078e0019 */
.L_x_22:
[----:B------:R-:W-:Y:S05]  /*0ca0*/  BSYNC.RECONVERGENT B1 ;  /* 0x0000000000017941 */ /* 0x000fea0003800200 */
.L_x_21:
        /* <DEDUP_REMOVED lines=20> */
[----:B------:R-:W-:Y:S01]  /*0df0*/  MOV R12, R22 ;  /* 0x00000016000c7202 */ /* 0x000fe20000000f00 */
[----:B------:R-:W-:Y:S01]  /*0e00*/  IMAD.MOV.U32 R13, RZ, RZ, R23 ;  /* 0x000000ffff0d7224 */ /* 0x000fe200078e0017 */
[----:B------:R-:W-:-:S07]  /*0e10*/  MOV R0, 0xe30 ;  /* 0x00000e3000007802 */ /* 0x000fce0000000f00 */
[----:B------:R-:W-:Y:S05]  /*0e20*/  CALL.REL.NOINC `($__internal_0_$__cuda_sm20_div_rn_f64_full) ;  /* 0x0000001000187944 */ /* 0x000fea0003c00000 */
[----:B------:R-:W-:Y:S02]  /*0e30*/  IMAD.MOV.U32 R6, RZ, RZ, R24 ;  /* 0x000000ffff067224 */ /* 0x000fe400078e0018 */
[----:B------:R-:W-:-:S07]  /*0e40*/  IMAD.MOV.U32 R7, RZ, RZ, R25 ;  /* 0x000000ffff077224 */ /* 0x000fce00078e0019 */
.L_x_24:
[----:B------:R-:W-:Y:S05]  /*0e50*/  BSYNC.RECONVERGENT B1 ;  /* 0x0000000000017941 */ /* 0x000fea0003800200 */
.L_x_23:
[----:B------:R-:W2:Y:S04]  /*0e60*/  LDG.E.64 R10, desc[UR14][R18.64+0x38] ;  /* 0x0000380e120a7981 */ /* 0x000ea8000c1e1b00 */
[----:B------:R0:W-:Y:S04]  /*0e70*/  STG.E.64 desc[UR14][R18.64+0x30], R6 ;  /* 0x0000300612007986 */ /* 0x0001e8000c101b0e */
[----:B------:R-:W3:Y:S01]  /*0e80*/  LDG.E.64 R8, desc[UR14][R16.64+0x30] ;  /* 0x0000300e10087981 */ /* 0x000ee2000c1e1b00 */
[----:B------:R-:W1:Y:S01]  /*0e90*/  MUFU.RCP64H R13, R23 ;  /* 0x00000017000d7308 */ /* 0x000e620000001800 */
[----:B------:R-:W-:Y:S01]  /*0ea0*/  MOV R12, 0x1 ;  /* 0x00000001000c7802 */ /* 0x000fe20000000f00 */
        /* <DEDUP_REMOVED lines=19> */
[----:B------:R-:W-:Y:S01]  /*0fe0*/  IMAD.MOV.U32 R6, RZ, RZ, R24 ;  /* 0x000000ffff067224 */ /* 0x000fe200078e0018 */
[----:B------:R-:W-:-:S07]  /*0ff0*/  MOV R7, R25 ;  /* 0x0000001900077202 */ /* 0x000fce0000000f00 */
.L_x_26:
[----:B------:R-:W-:Y:S05]  /*1000*/  BSYNC.RECONVERGENT B1 ;  /* 0x0000000000017941 */ /* 0x000fea0003800200 */
.L_x_25:
[----:B------:R1:W-:Y:S04]  /*1010*/  STG.E.64 desc[UR14][R18.64+0x38], R6 ;  /* 0x0000380612007986 */ /* 0x0003e8000c101b0e */
[----:B------:R-:W2:Y:S01]  /*1020*/  LDG.E.64 R16, desc[UR14][R16.64+0x38] ;  /* 0x0000380e10107981 */ /* 0x000ea2000c1e1b00 */
[----:B------:R-:W-:Y:S01]  /*1030*/  VIADD R32, R32, 0x8 ;  /* 0x0000000820207836 */ /* 0x000fe20000000000 */
[----:B------:R-:W-:Y:S01]  /*1040*/  IADD3 R33, PT, PT, R33, 0x8, RZ ;  /* 0x0000000821217810 */ /* 0x000fe20007ffe0ff */
[----:B------:R-:W-:Y:S02]  /*1050*/  VIADD R4, R4, 0x8 ;  /* 0x0000000804047836 */ /* 0x000fe40000000000 */
[----:B------:R-:W-:Y:S01]  /*1060*/  VIADD R35, R35, 0x8 ;  /* 0x0000000823237836 */ /* 0x000fe20000000000 */
[----:B------:R-:W-:Y:S01]  /*1070*/  ISETP.NE.AND P0, PT, R32, RZ, PT ;  /* 0x000000ff2000720c */ /* 0x000fe20003f05270 */
[----:B--2---:R-:W-:-:S07]  /*1080*/  DADD R8, -R16, R6 ;  /* 0x0000000010087229 */ /* 0x004fce0000000106 */
[----:B------:R1:W-:Y:S05]  /*1090*/  STG.E.64 desc[UR14][R18.64+0x38], R8 ;  /* 0x0000380812007986 */ /* 0x0003ea000c101b0e */
[----:B------:R-:W-:Y:S05]  /*10a0*/  @P0 BRA `(.L_x_27) ;  /* 0xfffffff000800947 */ /* 0x000fea000383ffff */
.L_x_10:
[----:B------:R-:W-:-:S09]  /*10b0*/  UISETP.NE.AND UP0, UPT, UR9, URZ, UPT ;  /* 0x000000ff0900728c */ /* 0x000fd2000bf05270 */
[----:B------:R-:W-:Y:S05]  /*10c0*/  BRA.U !UP0, `(.L_x_28) ;  /* 0x0000000d08687547 */ /* 0x000fea000b800000 */
[----:B------:R-:W-:-:S04]  /*10d0*/  UIADD3 UR11, UPT, UPT, UR9, -0x1, URZ ;  /* 0xffffffff090b7890 */ /* 0x000fc8000fffe0ff */
[----:B------:R-:W-:-:S09]  /*10e0*/  UISETP.GE.U32.AND UP0, UPT, UR11, 0x3, UPT ;  /* 0x000000030b00788c */ /* 0x000fd2000bf06070 */
[----:B------:R-:W-:Y:S05]  /*10f0*/  BRA.U !UP0, `(.L_x_29) ;  /* 0x0000000508cc7547 */ /* 0x000fea000b800000 */
[----:B-1----:R-:W0:Y:S01]  /*1100*/  LDC.64 R18, c[0x0][0x380] ;  /* 0x0000e000ff127b82 */ /* 0x002e220000000a00 */
[----:B------:R-:W-:-:S04]  /*1110*/  IMAD.IADD R5, R3, 0x1, R4 ;  /* 0x0000000103057824 */ /* 0x000fc800078e0204 */
[----:B0-----:R-:W-:-:S05]  /*1120*/  IMAD.WIDE R18, R5, 0x8, R18 ;  /* 0x0000000805127825 */ /* 0x001fca00078e0212 */
        /* <DEDUP_REMOVED lines=17> */
[----:B------:R-:W-:Y:S02]  /*1240*/  MOV R13, R23 ;  /* 0x00000017000d7202 */ /* 0x000fe40000000f00 */
[----:B------:R-:W-:-:S07]  /*1250*/  MOV R0, 0x1270 ;  /* 0x0000127000007802 */ /* 0x000fce0000000f00 */
[----:B------:R-:W-:Y:S05]  /*1260*/  CALL.REL.NOINC `($__internal_0_$__cuda_sm20_div_rn_f64_full) ;  /* 0x0000000c00087944 */ /* 0x000fea0003c00000 */
[----:B------:R-:W-:Y:S02]  /*1270*/  IMAD.MOV.U32 R6, RZ, RZ, R24 ;  /* 0x000000ffff067224 */ /* 0x000fe400078e0018 */
[----:B------:R-:W-:-:S07]  /*1280*/  IMAD.MOV.U32 R7, RZ, RZ, R25 ;  /* 0x000000ffff077224 */ /* 0x000fce00078e0019 */
.L_x_31:
[----:B------:R-:W-:Y:S05]  /*1290*/  BSYNC.RECONVERGENT B1 ;  /* 0x0000000000017941 */ /* 0x000fea0003800200 */
.L_x_30:
[----:B------:R-:W0:Y:S01]  /*12a0*/  LDC.64 R16, c[0x0][0x380] ;  /* 0x0000e000ff107b82 */ /* 0x000e220000000a00 */
[----:B------:R-:W2:Y:S01]  /*12b0*/  LDG.E.64 R10, desc[UR14][R18.64+0x8] ;  /* 0x0000080e120a7981 */ /* 0x000ea2000c1e1b00 */
[----:B------:R-:W-:-:S03]  /*12c0*/  VIADD R5, R4, UR12 ;  /* 0x0000000c04057c36 */ /* 0x000fc60008000000 */
[----:B------:R1:W-:Y:S01]  /*12d0*/  STG.E.64 desc[UR14][R18.64], R6 ;  /* 0x0000000612007986 */ /* 0x0003e2000c101b0e */
[----:B0-----:R-:W-:-:S05]  /*12e0*/  IMAD.WIDE R16, R5, 0x8, R16 ;  /* 0x0000000805107825 */ /* 0x001fca00078e0210 */
[----:B------:R-:W3:Y:S01]  /*12f0*/  LDG.E.64 R8, desc[UR14][R16.64] ;  /* 0x0000000e10087981 */ /* 0x000ee2000c1e1b00 */
[----:B------:R-:W0:Y:S01]  /*1300*/  MUFU.RCP64H R13, R23 ;  /* 0x00000017000d7308 */ /* 0x000e220000001800 */
[----:B------:R-:W-:Y:S01]  /*1310*/  MOV R12, 0x1 ;  /* 0x00000001000c7802 */ /* 0x000fe20000000f00 */
        /* <DEDUP_REMOVED lines=10> */
[----:B-1----:R-:W-:Y:S01]  /*13c0*/  DFMA R6, R20, R14, R12 ;  /* 0x0000000e1406722b */ /* 0x002fe2000000000c */
        /* <DEDUP_REMOVED lines=10> */
.L_x_33:
[----:B------:R-:W-:Y:S05]  /*1470*/  BSYNC.RECONVERGENT B1 ;  /* 0x0000000000017941 */ /* 0x000fea0003800200 */
.L_x_32:
        /* <DEDUP_REMOVED lines=26> */
.L_x_35:
[----:B------:R-:W-:Y:S05]  /*1620*/  BSYNC.RECONVERGENT B1 ;  /* 0x0000000000017941 */ /* 0x000fea0003800200 */
.L_x_34:
        /* <DEDUP_REMOVED lines=26> */
.L_x_37:
[----:B------:R-:W-:Y:S05]  /*17d0*/  BSYNC.RECONVERGENT B1 ;  /* 0x0000000000017941 */ /* 0x000fea0003800200 */
.L_x_36:
[----:B------:R0:W-:Y:S04]  /*17e0*/  STG.E.64 desc[UR14][R18.64+0x18], R6 ;  /* 0x0000180612007986 */ /* 0x0001e8000c101b0e */
[----:B------:R-:W2:Y:S01]  /*17f0*/  LDG.E.64 R16, desc[UR14][R16.64+0x18] ;  /* 0x0000180e10107981 */ /* 0x000ea2000c1e1b00 */
[----:B------:R-:W-:Y:S01]  /*1800*/  VIADD R4, R4, 0x4 ;  /* 0x0000000404047836 */ /* 0x000fe20000000000 */
[----:B--2---:R-:W-:-:S07]  /*1810*/  DADD R8, -R16, R6 ;  /* 0x0000000010087229 */ /* 0x004fce0000000106 */
[----:B------:R0:W-:Y:S04]  /*1820*/  STG.E.64 desc[UR14][R18.64+0x18], R8 ;  /* 0x0000180812007986 */ /* 0x0001e8000c101b0e */
.L_x_29:
[----:B------:R-:W-:-:S09]  /*1830*/  UISETP.NE.AND UP0, UPT, UR10, URZ, UPT ;  /* 0x000000ff0a00728c */ /* 0x000fd2000bf05270 */
[----:B------:R-:W-:Y:S05]  /*1840*/  BRA.U !UP0, `(.L_x_28) ;  /* 0x0000000508887547 */ /* 0x000fea000b800000 */
[----:B------:R-:W-:-:S09]  /*1850*/  UISETP.NE.AND UP0, UPT, UR10, 0x1, UPT ;  /* 0x000000010a00788c */ /* 0x000fd2000bf05270 */
[----:B------:R-:W-:Y:S05]  /*1860*/  BRA.U !UP0, `(.L_x_38) ;  /* 0x0000000108f47547 */ /* 0x000fea000b800000 */
[----:B------:R-:W2:Y:S01]  /*1870*/  LDC.64 R16, c[0x0][0x380] ;  /* 0x0000e000ff107b82 */ /* 0x000ea20000000a00 */
[----:B------:R-:W-:-:S05]  /*1880*/  IADD3 R5, PT, PT, R3, R4, RZ ;  /* 0x0000000403057210 */ /* 0x000fca0007ffe0ff */
[----:B--2---:R-:W-:-:S05]  /*1890*/  IMAD.WIDE R16, R5, 0x8, R16 ;  /* 0x0000000805107825 */ /* 0x004fca00078e0210 */
[----:B------:R-:W2:Y:S01]  /*18a0*/  LDG.E.64 R10, desc[UR14][R16.64] ;  /* 0x0000000e100a7981 */ /* 0x000ea2000c1e1b00 */
[----:B01---5:R-:W0:Y:S01]  /*18b0*/  MUFU.RCP64H R7, R23 ;  /* 0x0000001700077308 */ /* 0x023e220000001800 */
        /* <DEDUP_REMOVED lines=20> */
.L_x_40:
[----:B------:R-:W-:Y:S05]  /*1a00*/  BSYNC.RECONVERGENT B1 ;  /* 0x0000000000017941 */ /* 0x000fea0003800200 */
.L_x_39:
[----:B------:R-:W0:Y:S01]  /*1a10*/  LDC.64 R18, c[0x0][0x380] ;  /* 0x0000e000ff127b82 */ /* 0x000e220000000a00 */
[----:B------:R-:W2:Y:S01]  /*1a20*/  LDG.E.64 R10, desc[UR14][R16.64+0x8] ;  /* 0x0000080e100a7981 */ /* 0x000ea2000c1e1b00 */
[----:B------:R-:W-:-:S03]  /*1a30*/  VIADD R5, R4, UR12 ;  /* 0x0000000c04057c36 */ /* 0x000fc60008000000 */
[----:B------:R1:W-:Y:S01]  /*1a40*/  STG.E.64 desc[UR14][R16.64], R6 ;  /* 0x0000000610007986 */ /* 0x0003e2000c101b0e */
[----:B0-----:R-:W-:-:S05]  /*1a50*/  IMAD.WIDE R18, R5, 0x8, R18 ;  /* 0x0000000805127825 */ /* 0x001fca00078e0212 */
[----:B------:R-:W3:Y:S01]  /*1a60*/  LDG.E.64 R8, desc[UR14][R18.64] ;  /* 0x0000000e12087981 */ /* 0x000ee2000c1e1b00 */
[----:B------:R-:W0:Y:S01]  /*1a70*/  MUFU.RCP64H R13, R23 ;  /* 0x00000017000d7308 */ /* 0x000e220000001800 */
        /* <DEDUP_REMOVED lines=22> */
.L_x_42:
[----:B------:R-:W-:Y:S05]  /*1be0*/  BSYNC.RECONVERGENT B1 ;  /* 0x0000000000017941 */ /* 0x000fea0003800200 */
.L_x_41:
[----:B------:R2:W-:Y:S04]  /*1bf0*/  STG.E.64 desc[UR14][R16.64+0x8], R6 ;  /* 0x0000080610007986 */ /* 0x0005e8000c101b0e */
[----:B------:R-:W3:Y:S01]  /*1c00*/  LDG.E.64 R18, desc[UR14][R18.64+0x8] ;  /* 0x0000080e12127981 */ /* 0x000ee2000c1e1b00 */
[----:B------:R-:W-:Y:S01]  /*1c10*/  IADD3 R4, PT, PT, R4, 0x2, RZ ;  /* 0x0000000204047810 */ /* 0x000fe20007ffe0ff */
[----:B---3--:R-:W-:-:S07]  /*1c20*/  DADD R8, -R18, R6 ;  /* 0x0000000012087229 */ /* 0x008fce0000000106 */
[----:B------:R2:W-:Y:S04]  /*1c30*/  STG.E.64 desc[UR14][R16.64+0x8], R8 ;  /* 0x0000080810007986 */ /* 0x0005e8000c101b0e */
.L_x_38:
[----:B------:R-:W-:-:S09]  /*1c40*/  ULOP3.LUT UP0, URZ, UR7, 0x1, URZ, 0xc0, !UPT ;  /* 0x0000000107ff7892 */ /* 0x000fd2000f80c0ff */
[----:B------:R-:W-:Y:S05]  /*1c50*/  BRA.U !UP0, `(.L_x_28) ;  /* 0x0000000108847547 */ /* 0x000fea000b800000 */
[----:B--2---:R-:W2:Y:S01]  /*1c60*/  LDC.64 R16, c[0x0][0x380] ;  /* 0x0000e000ff107b82 */ /* 0x004ea20000000a00 */
[----:B------:R-:W-:-:S04]  /*1c70*/  IMAD.IADD R3, R3, 0x1, R4 ;  /* 0x0000000103037824 */ /* 0x000fc800078e0204 */
        /* <DEDUP_REMOVED lines=23> */
.L_x_44:
[----:B------:R-:W-:Y:S05]  /*1df0*/  BSYNC.RECONVERGENT B1 ;  /* 0x0000000000017941 */ /* 0x000fea0003800200 */
.L_x_43:
[----:B------:R-:W0:Y:S01]  /*1e00*/  LDC.64 R8, c[0x0][0x380] ;  /* 0x0000e000ff087b82 */ /* 0x000e220000000a00 */
[----:B------:R-:W-:Y:S01]  /*1e10*/  VIADD R5, R4, UR12 ;  /* 0x0000000c04057c36 */ /* 0x000fe20008000000 */
[----:B------:R3:W-:Y:S03]  /*1e20*/  STG.E.64 desc[UR14][R16.64], R6 ;  /* 0x0000000610007986 */ /* 0x0007e6000c101b0e */
[----:B0-----:R-:W-:-:S06]  /*1e30*/  IMAD.WIDE R4, R5, 0x8, R8 ;  /* 0x0000000805047825 */ /* 0x001fcc00078e0208 */
[----:B------:R-:W2:Y:S02]  /*1e40*/  LDG.E.64 R4, desc[UR14][R4.64] ;  /* 0x0000000e04047981 */ /* 0x000ea4000c1e1b00 */
[----:B--2---:R-:W-:-:S07]  /*1e50*/  DADD R8, -R4, R6 ;  /* 0x0000000004087229 */ /* 0x004fce0000000106 */
[----:B------:R3:W-:Y:S04]  /*1e60*/  STG.E.64 desc[UR14][R16.64], R8 ;  /* 0x0000000810007986 */ /* 0x0007e8000c101b0e */
.L_x_28:
[----:B------:R-:W-:Y:S05]  /*1e70*/  @!P1 BRA `(.L_x_45) ;  /* 0xffffffe000c89947 */ /* 0x000fea000383ffff */
[----:B------:R-:W-:Y:S05]  /*1e80*/  EXIT ;  /* 0x000000000000794d */ /* 0x000fea0003800000 */
        .weak           $__internal_0_$__cuda_sm20_div_rn_f64_full
        .type           $__internal_0_$__cuda_sm20_div_rn_f64_full,@function
        .size           $__internal_0_$__cuda_sm20_div_rn_f64_full,(.L_x_85 - $__internal_0_$__cuda_sm20_div_rn_f64_full)
$__internal_0_$__cuda_sm20_div_rn_f64_full:
[C---:B------:R-:W-:Y:S01]  /*1e90*/  FSETP.GEU.AND P0, PT, |R13|.reuse, 1.469367938527859385e-39, PT ;  /* 0x001000000d00780b */ /* 0x040fe20003f0e200 */
[----:B------:R-:W-:Y:S01]  /*1ea0*/  IMAD.MOV.U32 R8, RZ, RZ, 0x1 ;  /* 0x00000001ff087424 */ /* 0x000fe200078e00ff */
[----:B------:R-:W-:Y:S01]  /*1eb0*/  LOP3.LUT R14, R13, 0x800fffff, RZ, 0xc0, !PT ;  /* 0x800fffff0d0e7812 */ /* 0x000fe200078ec0ff */
[----:B------:R-:W-:Y:S01]  /*1ec0*/  BSSY.RECONVERGENT B0, `(.L_x_46) ;  /* 0x0000054000007945 */ /* 0x000fe20003800200 */
[C---:B------:R-:W-:Y:S02]  /*1ed0*/  FSETP.GEU.AND P3, PT, |R11|.reuse, 1.469367938527859385e-39, PT ;  /* 0x001000000b00780b */ /* 0x040fe40003f6e200 */
[----:B------:R-:W-:Y:S02]  /*1ee0*/  LOP3.LUT R15, R14, 0x3ff00000, RZ, 0xfc, !PT ;  /* 0x3ff000000e0f7812 */ /* 0x000fe400078efcff */
[----:B------:R-:W-:Y:S02]  /*1ef0*/  MOV R14, R12 ;  /* 0x0000000c000e7202 */ /* 0x000fe40000000f00 */
[----:B------:R-:W-:-:S02]  /*1f00*/  LOP3.LUT R5, R11, 0x7ff00000, RZ, 0xc0, !PT ;  /* 0x7ff000000b057812 */ /* 0x000fc400078ec0ff */
[----:B------:R-:W-:Y:S01]  /*1f10*/  LOP3.LUT R30, R13, 0x7ff00000, RZ, 0xc0, !PT ;  /* 0x7ff000000d1e7812 */ /* 0x000fe200078ec0ff */
[----:B------:R-:W-:-:S03]  /*1f20*/  @!P0 DMUL R14, R12, 8.98846567431157953865e+307 ;  /* 0x7fe000000c0e8828 */ /* 0x000fc60000000000 */
[----:B------:R-:W-:Y:S02]  /*1f30*/  ISETP.GE.U32.AND P2, PT, R5, R30, PT ;  /* 0x0000001e0500720c */ /* 0x000fe40003f46070 */
[----:B------:R-:W-:Y:S01]  /*1f40*/  @!P3 LOP3.LUT R6, R13, 0x7ff00000, RZ, 0xc0, !PT ;  /* 0x7ff000000d06b812 */ /* 0x000fe200078ec0ff */
[----:B------:R-:W0:Y:S01]  /*1f50*/  MUFU.RCP64H R9, R15 ;  /* 0x0000000f00097308 */ /* 0x000e220000001800 */
[----:B------:R-:W-:Y:S02]  /*1f60*/  @!P3 MOV R28, RZ ;  /* 0x000000ff001cb202 */ /* 0x000fe40000000f00 */
[----:B------:R-:W-:Y:S01]  /*1f70*/  @!P3 ISETP.GE.U32.AND P4, PT, R5, R6, PT ;  /* 0x000000060500b20c */ /* 0x000fe20003f86070 */
[----:B------:R-:W-:Y:S01]  /*1f80*/  IMAD.MOV.U32 R6, RZ, RZ, 0x1ca00000 ;  /* 0x1ca00000ff067424 */ /* 0x000fe200078e00ff */
[----:B------:R-:W-:-:S04]  /*1f90*/  @!P0 LOP3.LUT R30, R15, 0x7ff00000, RZ, 0xc0, !PT ;  /* 0x7ff000000f1e8812 */ /* 0x000fc800078ec0ff */
[----:B------:R-:W-:Y:S01]  /*1fa0*/  @!P3 SEL R7, R6, 0x63400000, !P4 ;  /* 0x634000000607b807 */ /* 0x000fe20006000000 */
[----:B------:R-:W-:-:S03]  /*1fb0*/  VIADD R31, R30, 0xffffffff ;  /* 0xffffffff1e1f7836 */ /* 0x000fc60000000000 */
[----:B------:R-:W-:Y:S01]  /*1fc0*/  @!P3 LOP3.LUT R7, R7, 0x80000000, R11, 0xf8, !PT ;  /* 0x800000000707b812 */ /* 0x000fe200078ef80b */
[----:B0-----:R-:W-:-:S03]  /*1fd0*/  DFMA R24, R8, -R14, 1 ;  /* 0x3ff000000818742b */ /* 0x001fc6000000080e */
[----:B------:R-:W-:Y:S01]  /*1fe0*/  @!P3 LOP3.LUT R29, R7, 0x100000, RZ, 0xfc, !PT ;  /* 0x00100000071db812 */ /* 0x000fe200078efcff */
[----:B------:R-:W-:-:S04]  /*1ff0*/  IMAD.MOV.U32 R7, RZ, RZ, R5 ;  /* 0x000000ffff077224 */ /* 0x000fc800078e0005 */
[----:B------:R-:W-:-:S08]  /*2000*/  DFMA R24, R24, R24, R24 ;  /* 0x000000181818722b */ /* 0x000fd00000000018 */
[----:B------:R-:W-:Y:S01]  /*2010*/  DFMA R24, R8, R24, R8 ;  /* 0x000000180818722b */ /* 0x000fe20000000008 */
[----:B------:R-:W-:Y:S01]  /*2020*/  SEL R9, R6, 0x63400000, !P2 ;  /* 0x6340000006097807 */ /* 0x000fe20005000000 */
[----:B------:R-:W-:-:S03]  /*2030*/  IMAD.MOV.U32 R8, RZ, RZ, R10 ;  /* 0x000000ffff087224 */ /* 0x000fc600078e000a */
[----:B------:R-:W-:-:S03]  /*2040*/  LOP3.LUT R9, R9, 0x800fffff, R11, 0xf8, !PT ;  /* 0x800fffff09097812 */ /* 0x000fc600078ef80b */
[----:B------:R-:W-:-:S03]  /*2050*/  DFMA R26, R24, -R14, 1 ;  /* 0x3ff00000181a742b */ /* 0x000fc6000000080e */
[----:B------:R-:W-:-:S05]  /*2060*/  @!P3 DFMA R8, R8, 2, -R28 ;  /* 0x400000000808b82b */ /* 0x000fca000000081c */
[----:B------:R-:W-:-:S05]  /*2070*/  DFMA R24, R24, R26, R24 ;  /* 0x0000001a1818722b */ /* 0x000fca0000000018 */
[----:B------:R-:W-:-:S03]  /*2080*/  @!P3 LOP3.LUT R7, R9, 0x7ff00000, RZ, 0xc0, !PT ;  /* 0x7ff000000907b812 */ /* 0x000fc600078ec0ff */
[----:B------:R-:W-:Y:S02]  /*2090*/  DMUL R26, R24, R8 ;  /* 0x00000008181a7228 */ /* 0x000fe40000000000 */
[----:B------:R-:W-:-:S05]  /*20a0*/  VIADD R28, R7, 0xffffffff ;  /* 0xffffffff071c7836 */ /* 0x000fca0000000000 */
[----:B------:R-:W-:Y:S01]  /*20b0*/  ISETP.GT.U32.AND P0, PT, R28, 0x7feffffe, PT ;  /* 0x7feffffe1c00780c */ /* 0x000fe20003f04070 */
[----:B------:R-:W-:-:S03]  /*20c0*/  DFMA R28, R26, -R14, R8 ;  /* 0x8000000e1a1c722b */ /* 0x000fc60000000008 */
[----:B------:R-:W-:-:S05]  /*20d0*/  ISETP.GT.U32.OR P0, PT, R31, 0x7feffffe, P0 ;  /* 0x7feffffe1f00780c */ /* 0x000fca0000704470 */
[----:B------:R-:W-:-:S08]  /*20e0*/  DFMA R28, R24, R28, R26 ;  /* 0x0000001c181c722b */ /* 0x000fd0000000001a */
[----:B------:R-:W-:Y:S05]  /*20f0*/  @P0 BRA `(.L_x_47) ;  /* 0x00000000006c0947 */ /* 0x000fea0003800000 */
[----:B------:R-:W-:-:S04]  /*2100*/  LOP3.LUT R10, R13, 0x7ff00000, RZ, 0xc0, !PT ;  /* 0x7ff000000d0a7812 */ /* 0x000fc800078ec0ff */
[CC--:B------:R-:W-:Y:S02]  /*2110*/  VIADDMNMX R7, R5.reuse, -R10.reuse, 0xb9600000, !PT ;  /* 0xb960000005077446 */ /* 0x0c0fe4000780090a */
[----:B------:R-:W-:Y:S02]  /*2120*/  ISETP.GE.U32.AND P0, PT, R5, R10, PT ;  /* 0x0000000a0500720c */ /* 0x000fe40003f06070 */
[----:B------:R-:W-:Y:S02]  /*2130*/  VIMNMX R5, PT, PT, R7, 0x46a00000, PT ;  /* 0x46a0000007057848 */ /* 0x000fe40003fe0100 */
[----:B------:R-:W-:-:S04]  /*2140*/  SEL R6, R6, 0x63400000, !P0 ;  /* 0x6340000006067807 */ /* 0x000fc80004000000 */
[----:B------:R-:W-:Y:S01]  /*2150*/  IADD3 R5, PT, PT, -R6, R5, RZ ;  /* 0x0000000506057210 */ /* 0x000fe20007ffe1ff */
[----:B------:R-:W-:-:S04]  /*2160*/  IMAD.MOV.U32 R6, RZ, RZ, RZ ;  /* 0x000000ffff067224 */ /* 0x000fc800078e00ff */
[----:B------:R-:W-:-:S06]  /*2170*/  VIADD R7, R5, 0x7fe00000 ;  /* 0x7fe0000005077836 */ /* 0x000fcc0000000000 */
[----:B------:R-:W-:-:S10]  /*2180*/  DMUL R24, R28, R6 ;  /* 0x000000061c187228 */ /* 0x000fd40000000000 */
[----:B------:R-:W-:-:S13]  /*2190*/  FSETP.GTU.AND P0, PT, |R25|, 1.469367938527859385e-39, PT ;  /* 0x001000001900780b */ /* 0x000fda0003f0c200 */
[----:B------:R-:W-:Y:S05]  /*21a0*/  @P0 BRA `(.L_x_48) ;  /* 0x0000000000940947 */ /* 0x000fea0003800000 */
[----:B------:R-:W-:-:S06]  /*21b0*/  DFMA R8, R28, -R14, R8 ;  /* 0x8000000e1c08722b */ /* 0x000fcc0000000008 */
[----:B------:R-:W-:-:S04]  /*21c0*/  IMAD.MOV.U32 R8, RZ, RZ, RZ ;  /* 0x000000ffff087224 */ /* 0x000fc800078e00ff */
[C---:B------:R-:W-:Y:S02]  /*21d0*/  FSETP.NEU.AND P0, PT, R9.reuse, RZ, PT ;  /* 0x000000ff0900720b */ /* 0x040fe40003f0d000 */
[----:B------:R-:W-:-:S04]  /*21e0*/  LOP3.LUT R13, R9, 0x80000000, R13, 0x48, !PT ;  /* 0x80000000090d7812 */ /* 0x000fc800078e480d */
[----:B------:R-:W-:-:S07]  /*21f0*/  LOP3.LUT R9, R13, R7, RZ, 0xfc, !PT ;  /* 0x000000070d097212 */ /* 0x000fce00078efcff */
[----:B------:R-:W-:Y:S05]  /*2200*/  @!P0 BRA `(.L_x_48) ;  /* 0x00000000007c8947 */ /* 0x000fea0003800000 */
[C---:B------:R-:W-:Y:S01]  /*2210*/  IADD3 R7, PT, PT, -R5.reuse, RZ, RZ ;  /* 0x000000ff05077210 */ /* 0x040fe20007ffe1ff */
[----:B------:R-:W-:Y:S01]  /*2220*/  IMAD.MOV.U32 R6, RZ, RZ, RZ ;  /* 0x000000ffff067224 */ /* 0x000fe200078e00ff */
[----:B------:R-:W-:Y:S01]  /*2230*/  DMUL.RP R8, R28, R8 ;  /* 0x000000081c087228 */ /* 0x000fe20000008000 */
[----:B------:R-:W-:-:S04]  /*2240*/  IADD3 R5, PT, PT, -R5, -0x43300000, RZ ;  /* 0xbcd0000005057810 */ /* 0x000fc80007ffe1ff */
[----:B------:R-:W-:-:S05]  /*2250*/  DFMA R6, R24, -R6, R28 ;  /* 0x800000061806722b */ /* 0x000fca000000001c */
[----:B------:R-:W-:-:S05]  /*2260*/  LOP3.LUT R13, R9, R13, RZ, 0x3c, !PT ;  /* 0x0000000d090d7212 */ /* 0x000fca00078e3cff */
[----:B------:R-:W-:-:S04]  /*2270*/  FSETP.NEU.AND P0, PT, |R7|, R5, PT ;  /* 0x000000050700720b */ /* 0x000fc80003f0d200 */
[----:B------:R-:W-:Y:S02]  /*2280*/  FSEL R24, R8, R24, !P0 ;  /* 0x0000001808187208 */ /* 0x000fe40004000000 */
[----:B------:R-:W-:Y:S01]  /*2290*/  FSEL R25, R13, R25, !P0 ;  /* 0x000000190d197208 */ /* 0x000fe20004000000 */
[----:B------:R-:W-:Y:S06]  /*22a0*/  BRA `(.L_x_48) ;  /* 0x0000000000547947 */ /* 0x000fec0003800000 */
.L_x_47:
[----:B------:R-:W-:-:S14]  /*22b0*/  DSETP.NAN.AND P0, PT, R10, R10, PT ;  /* 0x0000000a0a00722a */ /* 0x000fdc0003f08000 */
[----:B------:R-:W-:Y:S05]  /*22c0*/  @P0 BRA `(.L_x_49) ;  /* 0x0000000000440947 */ /* 0x000fea0003800000 */
[----:B------:R-:W-:-:S14]  /*22d0*/  DSETP.NAN.AND P0, PT, R12, R12, PT ;  /* 0x0000000c0c00722a */ /* 0x000fdc0003f08000 */
[----:B------:R-:W-:Y:S05]  /*22e0*/  @P0 BRA `(.L_x_50) ;  /* 0x0000000000300947 */ /* 0x000fea0003800000 */
[----:B------:R-:W-:Y:S01]  /*22f0*/  ISETP.NE.AND P0, PT, R7, R30, PT ;  /* 0x0000001e0700720c */ /* 0x000fe20003f05270 */
[----:B------:R-:W-:Y:S02]  /*2300*/  IMAD.MOV.U32 R24, RZ, RZ, 0x0 ;  /* 0x00000000ff187424 */ /* 0x000fe400078e00ff */
[----:B------:R-:W-:-:S10]  /*2310*/  IMAD.MOV.U32 R25, RZ, RZ, -0x80000 ;  /* 0xfff80000ff197424 */ /* 0x000fd400078e00ff */
[----:B------:R-:W-:Y:S05]  /*2320*/  @!P0 BRA `(.L_x_48) ;  /* 0x0000000000348947 */ /* 0x000fea0003800000 */
[----:B------:R-:W-:Y:S02]  /*2330*/  ISETP.NE.AND P0, PT, R7, 0x7ff00000, PT ;  /* 0x7ff000000700780c */ /* 0x000fe40003f05270 */
[----:B------:R-:W-:Y:S02]  /*2340*/  LOP3.LUT R25, R11, 0x80000000, R13, 0x48, !PT ;  /* 0x800000000b197812 */ /* 0x000fe400078e480d */
[----:B------:R-:W-:-:S13]  /*2350*/  ISETP.EQ.OR P0, PT, R30, RZ, !P0 ;  /* 0x000000ff1e00720c */ /* 0x000fda0004702670 */
[----:B------:R-:W-:Y:S02]  /*2360*/  @P0 LOP3.LUT R5, R25, 0x7ff00000, RZ, 0xfc, !PT ;  /* 0x7ff0000019050812 */ /* 0x000fe400078efcff */
[----:B------:R-:W-:Y:S01]  /*2370*/  @!P0 MOV R24, RZ ;  /* 0x000000ff00188202 */ /* 0x000fe20000000f00 */
[----:B------:R-:W-:Y:S02]  /*2380*/  @P0 IMAD.MOV.U32 R24, RZ, RZ, RZ ;  /* 0x000000ffff180224 */ /* 0x000fe400078e00ff */
[----:B------:R-:W-:Y:S01]  /*2390*/  @P0 IMAD.MOV.U32 R25, RZ, RZ, R5 ;  /* 0x000000ffff190224 */ /* 0x000fe200078e0005 */
[----:B------:R-:W-:Y:S06]  /*23a0*/  BRA `(.L_x_48) ;  /* 0x0000000000147947 */ /* 0x000fec0003800000 */
.L_x_50:
[----:B------:R-:W-:Y:S01]  /*23b0*/  LOP3.LUT R25, R13, 0x80000, RZ, 0xfc, !PT ;  /* 0x000800000d197812 */ /* 0x000fe200078efcff */
[----:B------:R-:W-:Y:S01]  /*23c0*/  IMAD.MOV.U32 R24, RZ, RZ, R12 ;  /* 0x000000ffff187224 */ /* 0x000fe200078e000c */
[----:B------:R-:W-:Y:S06]  /*23d0*/  BRA `(.L_x_48) ;  /* 0x0000000000087947 */ /* 0x000fec0003800000 */
.L_x_49:
[----:B------:R-:W-:Y:S02]  /*23e0*/  LOP3.LUT R25, R11, 0x80000, RZ, 0xfc, !PT ;  /* 0x000800000b197812 */ /* 0x000fe400078efcff */
[----:B------:R-:W-:-:S07]  /*23f0*/  MOV R24, R10 ;  /* 0x0000000a00187202 */ /* 0x000fce0000000f00 */
.L_x_48:
[----:B------:R-:W-:Y:S05]  /*2400*/  BSYNC.RECONVERGENT B0 ;  /* 0x0000000000007941 */ /* 0x000fea0003800200 */
.L_x_46:
[----:B------:R-:W-:Y:S02]  /*2410*/  IMAD.MOV.U32 R6, RZ, RZ, R0 ;  /* 0x000000ffff067224 */ /* 0x000fe400078e0000 */
[----:B------:R-:W-:-:S04]  /*2420*/  IMAD.MOV.U32 R7, RZ, RZ, 0x0 ;  /* 0x00000000ff077424 */ /* 0x000fc800078e00ff */
[----:B------:R-:W-:Y:S05]  /*2430*/  RET.REL.NODEC R6 `(_Z13subtract_rowsPdiii) ;  /* 0xffffffd806f07950 */ /* 0x000fea0003c3ffff */
.L_x_51:
        /* <DEDUP_REMOVED lines=12> */
.L_x_85:


//--------------------- .text._Z14find_pivot_rowPdiiii --------------------------
	.section	.text._Z14find_pivot_rowPdiiii,"ax",@progbits
	.align	128
        .global         _Z14find_pivot_rowPdiiii
        .type           _Z14find_pivot_rowPdiiii,@function
        .size           _Z14find_pivot_rowPdiiii,(.L_x_86 - _Z14find_pivot_rowPdiiii)
        .other          _Z14find_pivot_rowPdiiii,@"STO_CUDA_ENTRY STV_DEFAULT"
_Z14find_pivot_rowPdiiii:
.text._Z14find_pivot_rowPdiiii:
[----:B------:R-:W-:Y:S01]  /*0000*/  LDC R1, c[0x0][0x37c] ;  /* 0x0000df00ff017b82 */ /* 0x000fe20000000800 */
[----:B------:R-:W0:Y:S01]  /*0010*/  S2R R10, SR_TID.X ;  /* 0x00000000000a7919 */ /* 0x000e220000002100 */
[----:B------:R-:W1:Y:S01]  /*0020*/  LDCU.64 UR6, c[0x0][0x388] ;  /* 0x00007100ff0677ac */ /* 0x000e620008000a00 */
[----:B------:R-:W0:Y:S01]  /*0030*/  LDCU UR5, c[0x0][0x390] ;  /* 0x00007200ff0577ac */ /* 0x000e220008000800 */
[----:B-1----:R-:W-:Y:S01]  /*0040*/  IMAD.U32 R3, RZ, RZ, UR7 ;  /* 0x00000007ff037e24 */ /* 0x002fe2000f8e00ff */
[----:B------:R-:W-:-:S04]  /*0050*/  UIADD3 UR4, UPT, UPT, UR6, -0x1, URZ ;  /* 0xffffffff06047890 */ /* 0x000fc8000fffe0ff */
[----:B------:R-:W-:Y:S01]  /*0060*/  UIMAD UR4, UR4, UR6, UR4 ;  /* 0x00000006040472a4 */ /* 0x000fe2000f8e0204 */
[----:B0-----:R-:W-:-:S04]  /*0070*/  IMAD R0, R10, UR5, R3 ;  /* 0x000000050a007c24 */ /* 0x001fc8000f8e0203 */
[C---:B------:R-:W-:Y:S02]  /*0080*/  IMAD R2, R0.reuse, UR6, R0 ;  /* 0x0000000600027c24 */ /* 0x040fe4000f8e0200 */
[----:B------:R-:W-:-:S03]  /*0090*/  VIADD R0, R0, UR5 ;  /* 0x0000000500007c36 */ /* 0x000fc60008000000 */
[----:B------:R-:W-:-:S13]  /*00a0*/  ISETP.GT.AND P0, PT, R2, UR4, PT ;  /* 0x0000000402007c0c */ /* 0x000fda000bf04270 */
[----:B------:R-:W-:Y:S05]  /*00b0*/  @P0 EXIT ;  /* 0x000000000000094d */ /* 0x000fea0003800000 */
[----:B------:R-:W-:Y:S01]  /*00c0*/  UIADD3 UR8, UPT, UPT, UR6, 0x1, URZ ;  /* 0x0000000106087890 */ /* 0x000fe2000fffe0ff */
[----:B------:R-:W-:Y:S01]  /*00d0*/  BSSY.RECONVERGENT B0, `(.L_x_52) ;  /* 0x0000018000007945 */ /* 0x000fe20003800200 */
[----:B------:R-:W-:Y:S01]  /*00e0*/  UIMAD UR4, UR6, UR6, UR6 ;  /* 0x00000006060472a4 */ /* 0x000fe2000f8e0206 */
[----:B------:R-:W-:Y:S01]  /*00f0*/  HFMA2 R13, -RZ, RZ, 0, 0 ;  /* 0x00000000ff0d7431 */ /* 0x000fe200000001ff */
[----:B------:R-:W0:Y:S02]  /*0100*/  LDCU.64 UR12, c[0x0][0x358] ;  /* 0x00006b00ff0c77ac */ /* 0x000e240008000a00 */
[----:B------:R-:W-:Y:S02]  /*0110*/  IMAD R3, R0, UR8, RZ ;  /* 0x0000000800037c24 */ /* 0x000fe4000f8e02ff */
[----:B------:R-:W-:-:S03]  /*0120*/  IMAD.MOV.U32 R0, RZ, RZ, R2 ;  /* 0x000000ffff007224 */ /* 0x000fc600078e0002 */
[----:B------:R-:W-:Y:S02]  /*0130*/  VIMNMX R11, PT, PT, R3, UR4, PT ;  /* 0x00000004030b7c48 */ /* 0x000fe4000bfe0100 */
[----:B------:R-:W-:Y:S02]  /*0140*/  CS2R R2, SRZ ;  /* 0x0000000000027805 */ /* 0x000fe4000001ff00 */
[----:B------:R-:W-:-:S13]  /*0150*/  ISETP.GE.AND P0, PT, R0, R11, PT ;  /* 0x0000000b0000720c */ /* 0x000fda0003f06270 */
[----:B0-----:R-:W-:Y:S05]  /*0160*/  @P0 BRA `(.L_x_53) ;  /* 0x0000000000380947 */ /* 0x001fea0003800000 */
[----:B------:R-:W0:Y:S01]  /*0170*/  LDC.64 R6, c[0x0][0x380] ;  /* 0x0000e000ff067b82 */ /* 0x000e220000000a00 */
[----:B------:R-:W-:Y:S01]  /*0180*/  IMAD.MOV.U32 R13, RZ, RZ, RZ ;  /* 0x000000ffff0d7224 */ /* 0x000fe200078e00ff */
[----:B------:R-:W-:-:S07]  /*0190*/  CS2R R2, SRZ ;  /* 0x0000000000027805 */ /* 0x000fce000001ff00 */
.L_x_54:
[----:B------:R-:W-:-:S04]  /*01a0*/  VIADD R5, R0, UR7 ;  /* 0x0000000700057c36 */ /* 0x000fc80008000000 */
[----:B0-----:R-:W-:-:S06]  /*01b0*/  IMAD.WIDE R4, R5, 0x8, R6 ;  /* 0x0000000805047825 */ /* 0x001fcc00078e0206 */
[----:B------:R-:W2:Y:S02]  /*01c0*/  LDG.E.64 R4, desc[UR12][R4.64] ;  /* 0x0000000c04047981 */ /* 0x000ea4000c1e1b00 */
[--C-:B--2---:R-:W-:Y:S02]  /*01d0*/  DSETP.GEU.AND P0, PT, R2, |R4|.reuse, PT ;  /* 0x400000040200722a */ /* 0x104fe40003f0e000 */
[----:B------:R-:W-:-:S04]  /*01e0*/  DADD R8, -RZ, |R4| ;  /* 0x00000000ff087229 */ /* 0x000fc80000000504 */
[C---:B------:R-:W-:Y:S01]  /*01f0*/  SEL R13, R0.reuse, R13, !P0 ;  /* 0x0000000d000d7207 */ /* 0x040fe20004000000 */
[----:B------:R-:W-:-:S05]  /*0200*/  VIADD R0, R0, UR8 ;  /* 0x0000000800007c36 */ /* 0x000fca0008000000 */
[----:B------:R-:W-:Y:S02]  /*0210*/  ISETP.GE.AND P1, PT, R0, R11, PT ;  /* 0x0000000b0000720c */ /* 0x000fe40003f26270 */
[----:B------:R-:W-:Y:S02]  /*0220*/  FSEL R2, R8, R2, !P0 ;  /* 0x0000000208027208 */ /* 0x000fe40004000000 */
[----:B------:R-:W-:-:S09]  /*0230*/  FSEL R3, R9, R3, !P0 ;  /* 0x0000000309037208 */ /* 0x000fd20004000000 */
[----:B------:R-:W-:Y:S05]  /*0240*/  @!P1 BRA `(.L_x_54) ;  /* 0xfffffffc00d49947 */ /* 0x000fea000383ffff */
.L_x_53:
[----:B------:R-:W-:Y:S05]  /*0250*/  BSYNC.RECONVERGENT B0 ;  /* 0x0000000000007941 */ /* 0x000fea0003800200 */
.L_x_52:
[----:B------:R-:W0:Y:S01]  /*0260*/  S2UR UR6, SR_CgaCtaId ;  /* 0x00000000000679c3 */ /* 0x000e220000008800 */
[----:B------:R-:W1:Y:S01]  /*0270*/  LDCU UR5, c[0x0][0x394] ;  /* 0x00007280ff0577ac */ /* 0x000e620008000800 */
[----:B------:R-:W-:Y:S01]  /*0280*/  MOV R7, R10 ;  /* 0x0000000a00077202 */ /* 0x000fe20000000f00 */
[----:B------:R-:W-:Y:S01]  /*0290*/  UMOV UR4, 0x400 ;  /* 0x0000040000047882 */ /* 0x000fe20000000000 */
[----:B-1----:R-:W-:Y:S02]  /*02a0*/  UISETP.GE.AND UP0, UPT, UR5, 0x2, UPT ;  /* 0x000000020500788c */ /* 0x002fe4000bf06270 */
[----:B0-----:R-:W-:-:S04]  /*02b0*/  ULEA UR6, UR6, UR4, 0x18 ;  /* 0x0000000406067291 */ /* 0x001fc8000f8ec0ff */
[----:B------:R-:W-:Y:S02]  /*02c0*/  ULEA UR9, UR5, UR6, 0x3 ;  /* 0x0000000605097291 */ /* 0x000fe4000f8e18ff */
[----:B------:R-:W-:-:S04]  /*02d0*/  LEA R5, R7, UR6, 0x3 ;  /* 0x0000000607057c11 */ /* 0x000fc8000f8e18ff */
[----:B------:R-:W-:Y:S01]  /*02e0*/  LEA R6, R7, UR9, 0x2 ;  /* 0x0000000907067c11 */ /* 0x000fe2000f8e10ff */
[----:B------:R0:W-:Y:S04]  /*02f0*/  STS.64 [R5], R2 ;  /* 0x0000000205007388 */ /* 0x0001e80000000a00 */
[----:B------:R0:W-:Y:S01]  /*0300*/  STS [R6], R13 ;  /* 0x0000000d06007388 */ /* 0x0001e20000000800 */
[----:B------:R-:W-:Y:S06]  /*0310*/  BAR.SYNC.DEFER_BLOCKING 0x0 ;  /* 0x0000000000007b1d */ /* 0x000fec0000010000 */
[----:B------:R-:W-:Y:S05]  /*0320*/  BRA.U !UP0, `(.L_x_55) ;  /* 0x0000000108547547 */ /* 0x000fea000b800000 */
[----:B------:R-:W1:Y:S02]  /*0330*/  LDCU UR4, c[0x0][0x394] ;  /* 0x00007280ff0477ac */ /* 0x000e640008000800 */
[----:B-1----:R-:W-:-:S07]  /*0340*/  IMAD.U32 R0, RZ, RZ, UR4 ;  /* 0x00000004ff007e24 */ /* 0x002fce000f8e00ff */
.L_x_58:
[--C-:B------:R-:W-:Y:S01]  /*0350*/  IMAD.MOV.U32 R8, RZ, RZ, R0.reuse ;  /* 0x000000ffff087224 */ /* 0x100fe200078e0000 */
[----:B------:R-:W-:Y:S01]  /*0360*/  SHF.R.U32.HI R0, RZ, 0x1, R0 ;  /* 0x00000001ff007819 */ /* 0x000fe20000011600 */
[----:B------:R-:W-:Y:S03]  /*0370*/  BSSY.RECONVERGENT B0, `(.L_x_56) ;  /* 0x000000d000007945 */ /* 0x000fe60003800200 */
[----:B------:R-:W-:-:S13]  /*0380*/  ISETP.GE.U32.AND P0, PT, R7, R0, PT ;  /* 0x000000000700720c */ /* 0x000fda0003f06070 */
[----:B-1----:R-:W-:Y:S05]  /*0390*/  @P0 BRA `(.L_x_57) ;  /* 0x0000000000280947 */ /* 0x002fea0003800000 */
[----:B------:R-:W-:-:S05]  /*03a0*/  LEA R9, R0, UR6, 0x3 ;  /* 0x0000000600097c11 */ /* 0x000fca000f8e18ff */
[----:B------:R-:W-:Y:S01]  /*03b0*/  IMAD R4, R7, 0x8, R9 ;  /* 0x0000000807047824 */ /* 0x000fe200078e0209 */
[----:B0-----:R-:W-:Y:S05]  /*03c0*/  LDS.64 R2, [R9] ;  /* 0x0000000009027984 */ /* 0x001fea0000000a00 */
[----:B------:R-:W0:Y:S02]  /*03d0*/  LDS.64 R4, [R4] ;  /* 0x0000000004047984 */ /* 0x000e240000000a00 */
[----:B0-----:R-:W-:-:S14]  /*03e0*/  DSETP.GEU.AND P0, PT, R2, R4, PT ;  /* 0x000000040200722a */ /* 0x001fdc0003f0e000 */
[C---:B------:R-:W-:Y:S01]  /*03f0*/  @!P0 LEA R2, R0.reuse, R6, 0x2 ;  /* 0x0000000600028211 */ /* 0x040fe200078e10ff */
[----:B------:R-:W-:Y:S01]  /*0400*/  @!P0 STS.64 [R9], R4 ;  /* 0x0000000409008388 */ /* 0x000fe20000000a00 */
[----:B------:R-:W-:-:S04]  /*0410*/  @!P0 LEA R3, R0, UR9, 0x2 ;  /* 0x0000000900038c11 */ /* 0x000fc8000f8e10ff */
[----:B------:R-:W0:Y:S04]  /*0420*/  @!P0 LDS R2, [R2] ;  /* 0x0000000002028984 */ /* 0x000e280000000800 */
[----:B0-----:R1:W-:Y:S02]  /*0430*/  @!P0 STS [R3], R2 ;  /* 0x0000000203008388 */ /* 0x0013e40000000800 */
.L_x_57:
[----:B------:R-:W-:Y:S05]  /*0440*/  BSYNC.RECONVERGENT B0 ;  /* 0x0000000000007941 */ /* 0x000fea0003800200 */
.L_x_56:
[----:B------:R-:W-:Y:S01]  /*0450*/  BAR.SYNC.DEFER_BLOCKING 0x0 ;  /* 0x0000000000007b1d */ /* 0x000fe20000010000 */
[----:B------:R-:W-:-:S13]  /*0460*/  ISETP.GT.U32.AND P0, PT, R8, 0x3, PT ;  /* 0x000000030800780c */ /* 0x000fda0003f04070 */
[----:B------:R-:W-:Y:S05]  /*0470*/  @P0 BRA `(.L_x_58) ;  /* 0xfffffffc00b40947 */ /* 0x000fea000383ffff */
.L_x_55:
[----:B------:R-:W2:Y:S01]  /*0480*/  LDS R0, [UR9] ;  /* 0x00000009ff007984 */ /* 0x000ea20008000800 */
[----:B------:R-:W3:Y:S01]  /*0490*/  LDCU.64 UR14, c[0x0][0x388] ;  /* 0x00007100ff0e77ac */ /* 0x000ee20008000a00 */
[----:B------:R-:W4:Y:S01]  /*04a0*/  LDCU.64 UR4, c[0x0][0x380] ;  /* 0x00007000ff0477ac */ /* 0x000f220008000a00 */
[----:B---3--:R-:W-:Y:S02]  /*04b0*/  ISETP.GT.AND P0, PT, R7, UR14, PT ;  /* 0x0000000e07007c0c */ /* 0x008fe4000bf04270 */
[----:B--2---:R-:W-:-:S13]  /*04c0*/  R2UR UR10, R0 ;  /* 0x00000000000a72ca */ /* 0x004fda00000e0000 */
[----:B------:R-:W-:-:S04]  /*04d0*/  UIADD3 UR7, UPT, UPT, UR10, UR15, URZ ;  /* 0x0000000f0a077290 */ /* 0x000fc8000fffe0ff */
[----:B----4-:R-:W-:Y:S01]  /*04e0*/  UIMAD.WIDE UR4, UR7, 0x8, UR4 ;  /* 0x00000008070478a5 */ /* 0x010fe2000f8e0204 */
[----:B------:R-:W-:Y:S11]  /*04f0*/  @P0 EXIT ;  /* 0x000000000000094d */ /* 0x000ff60003800000 */
[----:B01----:R-:W-:Y:S01]  /*0500*/  IMAD.U32 R2, RZ, RZ, UR4 ;  /* 0x00000004ff027e24 */ /* 0x003fe2000f8e00ff */
[----:B------:R-:W0:Y:S01]  /*0510*/  LDCU UR6, c[0x0][0x394] ;  /* 0x00007280ff0677ac */ /* 0x000e220008000800 */
[----:B------:R-:W-:Y:S01]  /*0520*/  IMAD.U32 R3, RZ, RZ, UR5 ;  /* 0x00000005ff037e24 */ /* 0x000fe2000f8e00ff */
[----:B------:R-:W1:Y:S05]  /*0530*/  LDCU UR9, c[0x0][0x394] ;  /* 0x00007280ff0977ac */ /* 0x000e6a0008000800 */
[----:B------:R-:W2:Y:S01]  /*0540*/  LDG.E.64 R2, desc[UR12][R2.64] ;  /* 0x0000000c02027981 */ /* 0x000ea2000c1e1b00 */
[----:B------:R-:W-:Y:S01]  /*0550*/  BSSY.RECONVERGENT B0, `(.L_x_59) ;  /* 0x000004b000007945 */ /* 0x000fe20003800200 */
[----:B0-----:R-:W-:-:S04]  /*0560*/  IMAD.U32 R6, RZ, RZ, UR6 ;  /* 0x00000006ff067e24 */ /* 0x001fc8000f8e00ff */
[----:B------:R-:W-:Y:S01]  /*0570*/  IMAD.IADD R0, R7, 0x1, R6 ;  /* 0x0000000107007824 */ /* 0x000fe200078e0206 */
[----:B------:R-:W-:-:S04]  /*0580*/  VIMNMX.U32 R10, PT, PT, R6, 0x1, !PT ;  /* 0x00000001060a7848 */ /* 0x000fc80007fe0000 */
[----:B------:R-:W0:Y:S01]  /*0590*/  I2F.U32.RP R11, R10 ;  /* 0x0000000a000b7306 */ /* 0x000e220000209000 */
[----:B------:R-:W-:Y:S01]  /*05a0*/  IMAD.MOV R13, RZ, RZ, -R10 ;  /* 0x000000ffff0d7224 */ /* 0x000fe200078e0a0a */
[C---:B------:R-:W-:Y:S02]  /*05b0*/  ISETP.GT.AND P0, PT, R0.reuse, UR14, PT ;  /* 0x0000000e00007c0c */ /* 0x040fe4000bf04270 */
[----:B------:R-:W-:Y:S02]  /*05c0*/  VIMNMX R9, PT, PT, R0, UR8, !PT ;  /* 0x0000000800097c48 */ /* 0x000fe4000ffe0100 */
[----:B------:R-:W-:Y:S02]  /*05d0*/  SEL R8, RZ, 0x1, P0 ;  /* 0x00000001ff087807 */ /* 0x000fe40000000000 */
[----:B------:R-:W-:Y:S02]  /*05e0*/  ISETP.NE.U32.AND P2, PT, R10, RZ, PT ;  /* 0x000000ff0a00720c */ /* 0x000fe40003f45070 */
[----:B------:R-:W-:Y:S01]  /*05f0*/  IADD3 R9, PT, PT, R9, -R0, -R8 ;  /* 0x8000000009097210 */ /* 0x000fe20007ffe808 */
[----:B0-----:R-:W0:Y:S02]  /*0600*/  MUFU.RCP R11, R11 ;  /* 0x0000000b000b7308 */ /* 0x001e240000001000 */
[----:B0-----:R-:W-:-:S06]  /*0610*/  IADD3 R4, PT, PT, R11, 0xffffffe, RZ ;  /* 0x0ffffffe0b047810 */ /* 0x001fcc0007ffe0ff */
[----:B------:R0:W3:Y:S02]  /*0620*/  F2I.FTZ.U32.TRUNC.NTZ R5, R4 ;  /* 0x0000000400057305 */ /* 0x0000e4000021f000 */
[----:B0-----:R-:W-:Y:S02]  /*0630*/  IMAD.MOV.U32 R4, RZ, RZ, RZ ;  /* 0x000000ffff047224 */ /* 0x001fe400078e00ff */
[----:B---3--:R-:W-:-:S04]  /*0640*/  IMAD R13, R13, R5, RZ ;  /* 0x000000050d0d7224 */ /* 0x008fc800078e02ff */
[----:B------:R-:W-:-:S06]  /*0650*/  IMAD.HI.U32 R12, R5, R13, R4 ;  /* 0x0000000d050c7227 */ /* 0x000fcc00078e0004 */
[----:B------:R-:W-:-:S05]  /*0660*/  IMAD.HI.U32 R5, R12, R9, RZ ;  /* 0x000000090c057227 */ /* 0x000fca00078e00ff */
[----:B------:R-:W-:-:S05]  /*0670*/  IADD3 R0, PT, PT, -R5, RZ, RZ ;  /* 0x000000ff05007210 */ /* 0x000fca0007ffe1ff */
[----:B------:R-:W-:-:S05]  /*0680*/  IMAD R9, R10, R0, R9 ;  /* 0x000000000a097224 */ /* 0x000fca00078e0209 */
[----:B------:R-:W-:-:S13]  /*0690*/  ISETP.GE.U32.AND P0, PT, R9, R10, PT ;  /* 0x0000000a0900720c */ /* 0x000fda0003f06070 */
[----:B------:R-:W-:Y:S02]  /*06a0*/  @P0 IMAD.IADD R9, R9, 0x1, -R10 ;  /* 0x0000000109090824 */ /* 0x000fe400078e0a0a */
[----:B------:R-:W-:-:S03]  /*06b0*/  @P0 VIADD R5, R5, 0x1 ;  /* 0x0000000105050836 */ /* 0x000fc60000000000 */
[----:B------:R-:W-:-:S13]  /*06c0*/  ISETP.GE.U32.AND P1, PT, R9, R10, PT ;  /* 0x0000000a0900720c */ /* 0x000fda0003f26070 */
[----:B------:R-:W-:Y:S01]  /*06d0*/  @P1 VIADD R5, R5, 0x1 ;  /* 0x0000000105051836 */ /* 0x000fe20000000000 */
[----:B------:R-:W-:-:S04]  /*06e0*/  @!P2 LOP3.LUT R5, RZ, R10, RZ, 0x33, !PT ;  /* 0x0000000aff05a212 */ /* 0x000fc800078e33ff */
[----:B------:R-:W-:-:S04]  /*06f0*/  IADD3 R5, PT, PT, R8, R5, RZ ;  /* 0x0000000508057210 */ /* 0x000fc80007ffe0ff */
[----:B------:R-:W-:-:S04]  /*0700*/  LOP3.LUT R4, R5, 0x3, RZ, 0xc0, !PT ;  /* 0x0000000305047812 */ /* 0x000fc800078ec0ff */
[----:B------:R-:W-:Y:S02]  /*0710*/  ISETP.NE.AND P0, PT, R4, 0x3, PT ;  /* 0x000000030400780c */ /* 0x000fe40003f05270 */
[----:B--2---:R-:W-:Y:S01]  /*0720*/  R2UR UR6, R2 ;  /* 0x00000000020672ca */ /* 0x004fe200000e0000 */
[----:B------:R-:W-:Y:S01]  /*0730*/  VIADD R2, R5, 0x1 ;  /* 0x0000000105027836 */ /* 0x000fe20000000000 */
[----:B------:R-:W-:Y:S01]  /*0740*/  R2UR UR7, R3 ;  /* 0x00000000030772ca */ /* 0x000fe200000e0000 */
[----:B------:R-:W-:-:S03]  /*0750*/  IMAD.MOV.U32 R3, RZ, RZ, R7 ;  /* 0x000000ffff037224 */ /* 0x000fc600078e0007 */
[----:B------:R-:W-:-:S05]  /*0760*/  LOP3.LUT R2, R2, 0x3, RZ, 0xc0, !PT ;  /* 0x0000000302027812 */ /* 0x000fca00078ec0ff */
[----:B-1----:R-:W-:Y:S06]  /*0770*/  @!P0 BRA `(.L_x_60) ;  /* 0x0000000000a08947 */ /* 0x002fec0003800000 */
[----:B------:R-:W-:Y:S01]  /*0780*/  IMAD.MOV R0, RZ, RZ, -R2 ;  /* 0x000000ffff007224 */ /* 0x000fe200078e0a02 */
[----:B------:R-:W-:-:S07]  /*0790*/  MOV R3, R7 ;  /* 0x0000000700037202 */ /* 0x000fce0000000f00 */
.L_x_63:
[----:B0-----:R-:W-:-:S04]  /*07a0*/  IMAD.MOV.U32 R8, RZ, RZ, 0x8 ;  /* 0x00000008ff087424 */ /* 0x001fc800078e00ff */
[----:B------:R-:W-:-:S05]  /*07b0*/  IMAD.WIDE R8, R3, R8, UR4 ;  /* 0x0000000403087e25 */ /* 0x000fca000f8e0208 */
[----:B------:R-:W2:Y:S01]  /*07c0*/  LDG.E.64 R14, desc[UR12][R8.64] ;  /* 0x0000000c080e7981 */ /* 0x000ea2000c1e1b00 */
[----:B------:R-:W0:Y:S01]  /*07d0*/  MUFU.RCP64H R11, UR7 ;  /* 0x00000007000b7d08 */ /* 0x000e220008001800 */
[----:B------:R-:W-:Y:S02]  /*07e0*/  HFMA2 R10, -RZ, RZ, 0, 5.9604644775390625e-08 ;  /* 0x00000001ff0a7431 */ /* 0x000fe400000001ff */
[----:B------:R-:W-:Y:S01]  /*07f0*/  IMAD.U32 R12, RZ, RZ, UR6 ;  /* 0x00000006ff0c7e24 */ /* 0x000fe2000f8e00ff */
[----:B------:R-:W-:Y:S01]  /*0800*/  BSSY.RECONVERGENT B1, `(.L_x_61) ;  /* 0x000001b000017945 */ /* 0x000fe20003800200 */
[----:B------:R-:W-:Y:S02]  /*0810*/  IMAD.U32 R13, RZ, RZ, UR7 ;  /* 0x00000007ff0d7e24 */ /* 0x000fe4000f8e00ff */
[----:B------:R-:W-:-:S05]  /*0820*/  VIADD R0, R0, 0x1 ;  /* 0x0000000100007836 */ /* 0x000fca0000000000 */
[----:B------:R-:W-:Y:S01]  /*0830*/  ISETP.NE.AND P1, PT, R0, RZ, PT ;  /* 0x000000ff0000720c */ /* 0x000fe20003f25270 */
[----:B0-----:R-:W-:-:S08]  /*0840*/  DFMA R12, R10, -R12, 1 ;  /* 0x3ff000000a0c742b */ /* 0x001fd0000000080c */
[----:B------:R-:W-:-:S08]  /*0850*/  DFMA R12, R12, R12, R12 ;  /* 0x0000000c0c0c722b */ /* 0x000fd0000000000c */
[----:B------:R-:W-:Y:S01]  /*0860*/  DFMA R12, R10, R12, R10 ;  /* 0x0000000c0a0c722b */ /* 0x000fe2000000000a */
[----:B------:R-:W-:Y:S02]  /*0870*/  IMAD.U32 R10, RZ, RZ, UR6 ;  /* 0x00000006ff0a7e24 */ /* 0x000fe4000f8e00ff */
[----:B------:R-:W-:-:S06]  /*0880*/  IMAD.U32 R11, RZ, RZ, UR7 ;  /* 0x00000007ff0b7e24 */ /* 0x000fcc000f8e00ff */
[----:B------:R-:W-:-:S08]  /*0890*/  DFMA R10, R12, -R10, 1 ;  /* 0x3ff000000c0a742b */ /* 0x000fd0000000080a */
[----:B------:R-:W-:-:S08]  /*08a0*/  DFMA R10, R12, R10, R12 ;  /* 0x0000000a0c0a722b */ /* 0x000fd0000000000c */
[----:B--2---:R-:W-:Y:S01]  /*08b0*/  DMUL R12, R14, R10 ;  /* 0x0000000a0e0c7228 */ /* 0x004fe20000000000 */
[----:B------:R-:W-:-:S07]  /*08c0*/  FSETP.GEU.AND P2, PT, |R15|, 6.5827683646048100446e-37, PT ;  /* 0x036000000f00780b */ /* 0x000fce0003f4e200 */
[----:B------:R-:W-:-:S08]  /*08d0*/  DFMA R16, R12, -UR6, R14 ;  /* 0x800000060c107c2b */ /* 0x000fd0000800000e */
[----:B------:R-:W-:-:S10]  /*08e0*/  DFMA R10, R10, R16, R12 ;  /* 0x000000100a0a722b */ /* 0x000fd4000000000c */
[----:B------:R-:W-:-:S05]  /*08f0*/  FFMA R6, RZ, UR7, R11 ;  /* 0x00000007ff067c23 */ /* 0x000fca000800000b */
[----:B------:R-:W-:-:S13]  /*0900*/  FSETP.GT.AND P0, PT, |R6|, 1.469367938527859385e-39, PT ;  /* 0x001000000600780b */ /* 0x000fda0003f04200 */
[----:B------:R-:W-:Y:S05]  /*0910*/  @P0 BRA P2, `(.L_x_62) ;  /* 0x0000000000240947 */ /* 0x000fea0001000000 */
[----:B------:R-:W-:Y:S01]  /*0920*/  IMAD.U32 R11, RZ, RZ, UR7 ;  /* 0x00000007ff0b7e24 */ /* 0x000fe2000f8e00ff */
[----:B------:R-:W-:Y:S01]  /*0930*/  MOV R12, UR6 ;  /* 0x00000006000c7c02 */ /* 0x000fe20008000f00 */
[----:B------:R-:W-:Y:S01]  /*0940*/  IMAD.U32 R13, RZ, RZ, UR7 ;  /* 0x00000007ff0d7e24 */ /* 0x000fe2000f8e00ff */
[----:B------:R-:W-:Y:S01]  /*0950*/  MOV R6, 0x990 ;  /* 0x0000099000067802 */ /* 0x000fe20000000f00 */
[----:B------:R-:W-:Y:S01]  /*0960*/  IMAD.U32 R10, RZ, RZ, UR6 ;  /* 0x00000006ff0a7e24 */ /* 0x000fe2000f8e00ff */
[----:B------:R-:W-:-:S07]  /*0970*/  MOV R13, R11 ;  /* 0x0000000b000d7202 */ /* 0x000fce0000000f00 */
[----:B------:R-:W-:Y:S05]  /*0980*/  CALL.REL.NOINC `($__internal_1_$__cuda_sm20_div_rn_f64_full) ;  /* 0x0000000c00347944 */ /* 0x000fea0003c00000 */
[----:B------:R-:W-:Y:S02]  /*0990*/  IMAD.MOV.U32 R10, RZ, RZ, R22 ;  /* 0x000000ffff0a7224 */ /* 0x000fe400078e0016 */
[----:B------:R-:W-:-:S07]  /*09a0*/  IMAD.MOV.U32 R11, RZ, RZ, R23 ;  /* 0x000000ffff0b7224 */ /* 0x000fce00078e0017 */
.L_x_62:
[----:B------:R-:W-:Y:S05]  /*09b0*/  BSYNC.RECONVERGENT B1 ;  /* 0x0000000000017941 */ /* 0x000fea0003800200 */
.L_x_61:
[----:B------:R0:W-:Y:S01]  /*09c0*/  STG.E.64 desc[UR12][R8.64], R10 ;  /* 0x0000000a08007986 */ /* 0x0001e2000c101b0c */
[----:B------:R-:W-:-:S05]  /*09d0*/  IMAD.U32 R6, RZ, RZ, UR9 ;  /* 0x00000009ff067e24 */ /* 0x000fca000f8e00ff */
[----:B------:R-:W-:Y:S01]  /*09e0*/  IADD3 R3, PT, PT, R3, R6, RZ ;  /* 0x0000000603037210 */ /* 0x000fe20007ffe0ff */
[----:B------:R-:W-:Y:S06]  /*09f0*/  @P1 BRA `(.L_x_63) ;  /* 0xfffffffc00681947 */ /* 0x000fec000383ffff */
.L_x_60:
[----:B------:R-:W-:Y:S05]  /*0a00*/  BSYNC.RECONVERGENT B0 ;  /* 0x0000000000007941 */ /* 0x000fea0003800200 */
.L_x_59:
[----:B------:R-:W1:Y:S01]  /*0a10*/  LDC R0, c[0x0][0x394] ;  /* 0x0000e500ff007b82 */ /* 0x000e620000000800 */
[----:B------:R-:W-:Y:S01]  /*0a20*/  ISETP.GE.U32.AND P0, PT, R5, 0x3, PT ;  /* 0x000000030500780c */ /* 0x000fe20003f06070 */
[----:B------:R-:W2:Y:S01]  /*0a30*/  LDCU UR11, c[0x0][0x394] ;  /* 0x00007280ff0b77ac */ /* 0x000ea20008000800 */
[----:B------:R-:W-:Y:S01]  /*0a40*/  BSSY.RECONVERGENT B0, `(.L_x_64) ;  /* 0x0000088000007945 */ /* 0x000fe20003800200 */
[----:B------:R-:W3:Y:S10]  /*0a50*/  LDCU UR9, c[0x0][0x388] ;  /* 0x00007100ff0977ac */ /* 0x000ef40008000800 */
[----:B------:R-:W-:Y:S05]  /*0a60*/  @!P0 BRA `(.L_x_65) ;  /* 0x0000000800148947 */ /* 0x000fea0003800000 */
.L_x_74:
[----:B0-----:R-:W-:-:S04]  /*0a70*/  IMAD.MOV.U32 R8, RZ, RZ, 0x8 ;  /* 0x00000008ff087424 */ /* 0x001fc800078e00ff */
[----:B------:R-:W-:-:S05]  /*0a80*/  IMAD.WIDE R8, R3, R8, UR4 ;  /* 0x0000000403087e25 */ /* 0x000fca000f8e0208 */
[----:B------:R-:W4:Y:S01]  /*0a90*/  LDG.E.64 R14, desc[UR12][R8.64] ;  /* 0x0000000c080e7981 */ /* 0x000f22000c1e1b00 */
[----:B------:R-:W0:Y:S01]  /*0aa0*/  MUFU.RCP64H R11, UR7 ;  /* 0x00000007000b7d08 */ /* 0x000e220008001800 */
[----:B------:R-:W-:Y:S01]  /*0ab0*/  IMAD.U32 R12, RZ, RZ, UR6 ;  /* 0x00000006ff0c7e24 */ /* 0x000fe2000f8e00ff */
[----:B------:R-:W-:Y:S01]  /*0ac0*/  MOV R10, 0x1 ;  /* 0x00000001000a7802 */ /* 0x000fe20000000f00 */
[----:B------:R-:W-:Y:S01]  /*0ad0*/  IMAD.U32 R13, RZ, RZ, UR7 ;  /* 0x00000007ff0d7e24 */ /* 0x000fe2000f8e00ff */
[----:B------:R-:W-:Y:S05]  /*0ae0*/  BSSY.RECONVERGENT B1, `(.L_x_66) ;  /* 0x0000018000017945 */ /* 0x000fea0003800200 */
[----:B0-----:R-:W-:-:S08]  /*0af0*/  DFMA R12, R10, -R12, 1 ;  /* 0x3ff000000a0c742b */ /* 0x001fd0000000080c */
[----:B------:R-:W-:-:S08]  /*0b00*/  DFMA R12, R12, R12, R12 ;  /* 0x0000000c0c0c722b */ /* 0x000fd0000000000c */
[----:B------:R-:W-:Y:S01]  /*0b10*/  DFMA R12, R10, R12, R10 ;  /* 0x0000000c0a0c722b */ /* 0x000fe2000000000a */
[----:B------:R-:W-:Y:S02]  /*0b20*/  IMAD.U32 R10, RZ, RZ, UR6 ;  /* 0x00000006ff0a7e24 */ /* 0x000fe4000f8e00ff */
[----:B------:R-:W-:-:S06]  /*0b30*/  IMAD.U32 R11, RZ, RZ, UR7 ;  /* 0x00000007ff0b7e24 */ /* 0x000fcc000f8e00ff */
[----:B------:R-:W-:-:S08]  /*0b40*/  DFMA R10, R12, -R10, 1 ;  /* 0x3ff000000c0a742b */ /* 0x000fd0000000080a */
[----:B------:R-:W-:-:S08]  /*0b50*/  DFMA R16, R12, R10, R12 ;  /* 0x0000000a0c10722b */ /* 0x000fd0000000000c */
[----:B----4-:R-:W-:Y:S01]  /*0b60*/  DMUL R10, R16, R14 ;  /* 0x0000000e100a7228 */ /* 0x010fe20000000000 */
        /* <DEDUP_REMOVED lines=10> */
[----:B------:R-:W-:Y:S02]  /*0c10*/  IMAD.U32 R10, RZ, RZ, UR6 ;  /* 0x00000006ff0a7e24 */ /* 0x000fe4000f8e00ff */
[----:B------:R-:W-:-:S07]  /*0c20*/  IMAD.MOV.U32 R13, RZ, RZ, R11 ;  /* 0x000000ffff0d7224 */ /* 0x000fce00078e000b */
[----:B-123--:R-:W-:Y:S05]  /*0c30*/  CALL.REL.NOINC `($__internal_1_$__cuda_sm20_div_rn_f64_full) ;  /* 0x0000000800887944 */ /* 0x00efea0003c00000 */
[----:B------:R-:W-:Y:S01]  /*0c40*/  MOV R10, R22 ;  /* 0x00000016000a7202 */ /* 0x000fe20000000f00 */
[----:B------:R-:W-:-:S07]  /*0c50*/  IMAD.MOV.U32 R11, RZ, RZ, R23 ;  /* 0x000000ffff0b7224 */ /* 0x000fce00078e0017 */
.L_x_67:
[----:B--23--:R-:W-:Y:S05]  /*0c60*/  BSYNC.RECONVERGENT B1 ;  /* 0x0000000000017941 */ /* 0x00cfea0003800200 */
.L_x_66:
[----:B-1----:R-:W-:Y:S01]  /*0c70*/  IMAD.WIDE R20, R0, 0x8, R8 ;  /* 0x0000000800147825 */ /* 0x002fe200078e0208 */
[----:B------:R0:W-:Y:S04]  /*0c80*/  STG.E.64 desc[UR12][R8.64], R10 ;  /* 0x0000000a08007986 */ /* 0x0001e8000c101b0c */
[----:B------:R-:W0:Y:S01]  /*0c90*/  LDG.E.64 R14, desc[UR12][R20.64] ;  /* 0x0000000c140e7981 */ /* 0x000e22000c1e1b00 */
[----:B------:R-:W1:Y:S01]  /*0ca0*/  MUFU.RCP64H R13, UR7 ;  /* 0x00000007000d7d08 */ /* 0x000e620008001800 */
[----:B------:R-:W-:Y:S02]  /*0cb0*/  HFMA2 R12, -RZ, RZ, 0, 5.9604644775390625e-08 ;  /* 0x00000001ff0c7431 */ /* 0x000fe400000001ff */
[----:B------:R-:W-:Y:S01]  /*0cc0*/  IMAD.U32 R16, RZ, RZ, UR6 ;  /* 0x00000006ff107e24 */ /* 0x000fe2000f8e00ff */
[----:B------:R-:W-:Y:S01]  /*0cd0*/  BSSY.RECONVERGENT B1, `(.L_x_68) ;  /* 0x0000019000017945 */ /* 0x000fe20003800200 */
[----:B------:R-:W-:-:S06]  /*0ce0*/  IMAD.U32 R17, RZ, RZ, UR7 ;  /* 0x00000007ff117e24 */ /* 0x000fcc000f8e00ff */
[----:B-1----:R-:W-:-:S08]  /*0cf0*/  DFMA R16, R12, -R16, 1 ;  /* 0x3ff000000c10742b */ /* 0x002fd00000000810 */
[----:B------:R-:W-:-:S08]  /*0d00*/  DFMA R16, R16, R16, R16 ;  /* 0x000000101010722b */ /* 0x000fd00000000010 */
[----:B------:R-:W-:Y:S01]  /*0d10*/  DFMA R16, R12, R16, R12 ;  /* 0x000000100c10722b */ /* 0x000fe2000000000c */
[----:B------:R-:W-:Y:S02]  /*0d20*/  IMAD.U32 R12, RZ, RZ, UR6 ;  /* 0x00000006ff0c7e24 */ /* 0x000fe4000f8e00ff */
[----:B------:R-:W-:-:S06]  /*0d30*/  IMAD.U32 R13, RZ, RZ, UR7 ;  /* 0x00000007ff0d7e24 */ /* 0x000fcc000f8e00ff */
[----:B------:R-:W-:-:S08]  /*0d40*/  DFMA R12, R16, -R12, 1 ;  /* 0x3ff00000100c742b */ /* 0x000fd0000000080c */
[----:B------:R-:W-:-:S08]  /*0d50*/  DFMA R12, R16, R12, R16 ;  /* 0x0000000c100c722b */ /* 0x000fd00000000010 */
[----:B0-----:R-:W-:Y:S01]  /*0d60*/  DMUL R10, R12, R14 ;  /* 0x0000000e0c0a7228 */ /* 0x001fe20000000000 */
        /* <DEDUP_REMOVED lines=12> */
[----:B------:R-:W-:Y:S05]  /*0e30*/  CALL.REL.NOINC `($__internal_1_$__cuda_sm20_div_rn_f64_full) ;  /* 0x0000000800087944 */ /* 0x000fea0003c00000 */
[----:B------:R-:W-:Y:S01]  /*0e40*/  MOV R10, R22 ;  /* 0x00000016000a7202 */ /* 0x000fe20000000f00 */
[----:B------:R-:W-:-:S07]  /*0e50*/  IMAD.MOV.U32 R11, RZ, RZ, R23 ;  /* 0x000000ffff0b7224 */ /* 0x000fce00078e0017 */
.L_x_69:
[----:B------:R-:W-:Y:S05]  /*0e60*/  BSYNC.RECONVERGENT B1 ;  /* 0x0000000000017941 */ /* 0x000fea0003800200 */
.L_x_68:
[----:B------:R-:W-:Y:S01]  /*0e70*/  IMAD.WIDE R8, R0, 0x8, R20 ;  /* 0x0000000800087825 */ /* 0x000fe200078e0214 */
        /* <DEDUP_REMOVED lines=30> */
.L_x_71:
[----:B------:R-:W-:Y:S05]  /*1060*/  BSYNC.RECONVERGENT B1 ;  /* 0x0000000000017941 */ /* 0x000fea0003800200 */
.L_x_70:
        /* <DEDUP_REMOVED lines=31> */
.L_x_73:
[----:B------:R-:W-:Y:S05]  /*1260*/  BSYNC.RECONVERGENT B1 ;  /* 0x0000000000017941 */ /* 0x000fea0003800200 */
.L_x_72:
[----:B------:R-:W-:Y:S01]  /*1270*/  IMAD.U32 R6, RZ, RZ, UR11 ;  /* 0x0000000bff067e24 */ /* 0x000fe2000f8e00ff */
[----:B------:R4:W-:Y:S03]  /*1280*/  STG.E.64 desc[UR12][R20.64], R8 ;  /* 0x0000000814007986 */ /* 0x0009e6000c101b0c */
[----:B------:R-:W-:-:S05]  /*1290*/  IMAD R3, R6, 0x4, R3 ;  /* 0x0000000406037824 */ /* 0x000fca00078e0203 */
[----:B------:R-:W-:-:S13]  /*12a0*/  ISETP.GT.AND P0, PT, R3, UR9, PT ;  /* 0x0000000903007c0c */ /* 0x000fda000bf04270 */
[----:B----4-:R-:W-:Y:S05]  /*12b0*/  @!P0 BRA `(.L_x_74) ;  /* 0xfffffff400ec8947 */ /* 0x010fea000383ffff */
.L_x_65:
[----:B--23--:R-:W-:Y:S05]  /*12c0*/  BSYNC.RECONVERGENT B0 ;  /* 0x0000000000007941 */ /* 0x00cfea0003800200 */
.L_x_64:
[----:B------:R-:W-:Y:S01]  /*12d0*/  ISETP.NE.AND P0, PT, R4, 0x3, PT ;  /* 0x000000030400780c */ /* 0x000fe20003f05270 */
[----:B------:R-:W2:Y:S01]  /*12e0*/  LDCU.64 UR6, c[0x0][0x388] ;  /* 0x00007100ff0677ac */ /* 0x000ea20008000a00 */
[----:B------:R-:W-:Y:S01]  /*12f0*/  BSSY.RECONVERGENT B0, `(.L_x_75) ;  /* 0x0000015000007945 */ /* 0x000fe20003800200 */
[----:B------:R-:W-:-:S10]  /*1300*/  ISETP.GE.U32.AND P1, PT, R5, 0x3, PT ;  /* 0x000000030500780c */ /* 0x000fd40003f26070 */
[----:B------:R-:W-:Y:S05]  /*1310*/  @!P0 BRA `(.L_x_76) ;  /* 0x0000000000488947 */ /* 0x000fea0003800000 */
[----:B------:R-:W3:Y:S01]  /*1320*/  LDCU UR4, c[0x0][0x38c] ;  /* 0x00007180ff0477ac */ /* 0x000ee20008000800 */
[----:B------:R-:W4:Y:S01]  /*1330*/  LDC.64 R12, c[0x0][0x380] ;  /* 0x0000e000ff0c7b82 */ /* 0x000f220000000a00 */
[----:B------:R-:W-:Y:S02]  /*1340*/  VIADD R17, R7, UR10 ;  /* 0x0000000a07117c36 */ /* 0x000fe40008000000 */
[----:B-1----:R-:W-:Y:S01]  /*1350*/  IMAD.MOV R0, RZ, RZ, -R2 ;  /* 0x000000ffff007224 */ /* 0x002fe200078e0a02 */
[----:B---3--:R-:W-:-:S05]  /*1360*/  MOV R4, UR4 ;  /* 0x0000000400047c02 */ /* 0x008fca0008000f00 */
[--C-:B------:R-:W-:Y:S02]  /*1370*/  IMAD R15, R4, UR8, R7.reuse ;  /* 0x00000008040f7c24 */ /* 0x100fe4000f8e0207 */
[----:B------:R-:W-:-:S07]  /*1380*/  IMAD R7, R2, R6, R7 ;  /* 0x0000000602077224 */ /* 0x000fce00078e0207 */
.L_x_77:
[----:B---34-:R-:W-:-:S04]  /*1390*/  IMAD.WIDE R2, R15, 0x8, R12 ;  /* 0x000000080f027825 */ /* 0x018fc800078e020c */
[----:B------:R-:W-:Y:S01]  /*13a0*/  IMAD.WIDE R4, R17, 0x8, R12 ;  /* 0x0000000811047825 */ /* 0x000fe200078e020c */
[----:B0-----:R-:W3:Y:S04]  /*13b0*/  LDG.E.64 R10, desc[UR12][R2.64] ;  /* 0x0000000c020a7981 */ /* 0x001ee8000c1e1b00 */
[----:B------:R-:W4:Y:S01]  /*13c0*/  LDG.E.64 R8, desc[UR12][R4.64] ;  /* 0x0000000c04087981 */ /* 0x000f22000c1e1b00 */
[----:B------:R-:W-:Y:S01]  /*13d0*/  IADD3 R0, PT, PT, R0, 0x1, RZ ;  /* 0x0000000100007810 */ /* 0x000fe20007ffe0ff */
[--C-:B------:R-:W-:Y:S02]  /*13e0*/  IMAD.IADD R15, R15, 0x1, R6.reuse ;  /* 0x000000010f0f7824 */ /* 0x100fe400078e0206 */
[----:B------:R-:W-:Y:S01]  /*13f0*/  IMAD.IADD R17, R17, 0x1, R6 ;  /* 0x0000000111117824 */ /* 0x000fe200078e0206 */
[----:B------:R-:W-:Y:S01]  /*1400*/  ISETP.NE.AND P0, PT, R0, RZ, PT ;  /* 0x000000ff0000720c */ /* 0x000fe20003f05270 */
[----:B---3--:R3:W-:Y:S04]  /*1410*/  STG.E.64 desc[UR12][R4.64], R10 ;  /* 0x0000000a04007986 */ /* 0x0087e8000c101b0c */
[----:B----4-:R3:W-:Y:S08]  /*1420*/  STG.E.64 desc[UR12][R2.64], R8 ;  /* 0x0000000802007986 */ /* 0x0107f0000c101b0c */
[----:B------:R-:W-:Y:S05]  /*1430*/  @P0 BRA `(.L_x_77) ;  /* 0xfffffffc00d40947 */ /* 0x000fea000383ffff */
.L_x_76:
[----:B--2---:R-:W-:Y:S05]  /*1440*/  BSYNC.RECONVERGENT B0 ;  /* 0x0000000000007941 */ /* 0x004fea0003800200 */
.L_x_75:
[----:B------:R-:W-:Y:S05]  /*1450*/  @!P1 EXIT ;  /* 0x000000000000994d */ /* 0x000fea0003800000 */
.L_x_78:
[----:B--23--:R-:W2:Y:S01]  /*1460*/  LDC.64 R2, c[0x0][0x380] ;  /* 0x0000e000ff027b82 */ /* 0x00cea20000000a00 */
[----:B-1----:R-:W-:Y:S01]  /*1470*/  MOV R0, UR7 ;  /* 0x0000000700007c02 */ /* 0x002fe20008000f00 */
[----:B------:R-:W-:-:S04]  /*1480*/  VIADD R5, R7, UR10 ;  /* 0x0000000a07057c36 */ /* 0x000fc80008000000 */
[----:B0-----:R-:W-:-:S04]  /*1490*/  IMAD R9, R0, UR8, R7 ;  /* 0x0000000800097c24 */ /* 0x001fc8000f8e0207 */
[----:B--2---:R-:W-:-:S04]  /*14a0*/  IMAD.WIDE R8, R9, 0x8, R2 ;  /* 0x0000000809087825 */ /* 0x004fc800078e0202 */
[----:B------:R-:W-:Y:S01]  /*14b0*/  IMAD.WIDE R2, R5, 0x8, R2 ;  /* 0x0000000805027825 */ /* 0x000fe200078e0202 */
[----:B------:R-:W2:Y:S04]  /*14c0*/  LDG.E.64 R10, desc[UR12][R8.64] ;  /* 0x0000000c080a7981 */ /* 0x000ea8000c1e1b00 */
[----:B------:R-:W3:Y:S01]  /*14d0*/  LDG.E.64 R4, desc[UR12][R2.64] ;  /* 0x0000000c02047981 */ /* 0x000ee2000c1e1b00 */
[----:B------:R-:W-:-:S04]  /*14e0*/  IMAD.WIDE R16, R6, 0x8, R8 ;  /* 0x0000000806107825 */ /* 0x000fc800078e0208 */
[C---:B------:R-:W-:Y:S01]  /*14f0*/  IMAD.WIDE R12, R6.reuse, 0x8, R2 ;  /* 0x00000008060c7825 */ /* 0x040fe200078e0202 */
[----:B--2---:R0:W-:Y:S04]  /*1500*/  STG.E.64 desc[UR12][R2.64], R10 ;  /* 0x0000000a02007986 */ /* 0x0041e8000c101b0c */
[----:B---3--:R1:W-:Y:S04]  /*1510*/  STG.E.64 desc[UR12][R8.64], R4 ;  /* 0x0000000408007986 */ /* 0x0083e8000c101b0c */
[----:B------:R-:W2:Y:S04]  /*1520*/  LDG.E.64 R18, desc[UR12][R16.64] ;  /* 0x0000000c10127981 */ /* 0x000ea8000c1e1b00 */
[----:B------:R-:W3:Y:S01]  /*1530*/  LDG.E.64 R14, desc[UR12][R12.64] ;  /* 0x0000000c0c0e7981 */ /* 0x000ee2000c1e1b00 */
[----:B------:R-:W-:-:S04]  /*1540*/  IMAD.WIDE R24, R6, 0x8, R16 ;  /* 0x0000000806187825 */ /* 0x000fc800078e0210 */
[C---:B------:R-:W-:Y:S01]  /*1550*/  IMAD.WIDE R20, R6.reuse, 0x8, R12 ;  /* 0x0000000806147825 */ /* 0x040fe200078e020c */
[----:B--2---:R2:W-:Y:S04]  /*1560*/  STG.E.64 desc[UR12][R12.64], R18 ;  /* 0x000000120c007986 */ /* 0x0045e8000c101b0c */
[----:B---3--:R2:W-:Y:S04]  /*1570*/  STG.E.64 desc[UR12][R16.64], R14 ;  /* 0x0000000e10007986 */ /* 0x0085e8000c101b0c */
[----:B------:R-:W3:Y:S04]  /*1580*/  LDG.E.64 R26, desc[UR12][R24.64] ;  /* 0x0000000c181a7981 */ /* 0x000ee8000c1e1b00 */
[----:B------:R-:W4:Y:S01]  /*1590*/  LDG.E.64 R22, desc[UR12][R20.64] ;  /* 0x0000000c14167981 */ /* 0x000f22000c1e1b00 */
[----:B------:R-:W-:-:S04]  /*15a0*/  IMAD.WIDE R28, R6, 0x8, R24 ;  /* 0x00000008061c7825 */ /* 0x000fc800078e0218 */
[C---:B0-----:R-:W-:Y:S01]  /*15b0*/  IMAD.WIDE R2, R6.reuse, 0x8, R20 ;  /* 0x0000000806027825 */ /* 0x041fe200078e0214 */
[----:B---3--:R2:W-:Y:S04]  /*15c0*/  STG.E.64 desc[UR12][R20.64], R26 ;  /* 0x0000001a14007986 */ /* 0x0085e8000c101b0c */
[----:B----4-:R2:W-:Y:S04]  /*15d0*/  STG.E.64 desc[UR12][R24.64], R22 ;  /* 0x0000001618007986 */ /* 0x0105e8000c101b0c */
[----:B-1----:R-:W3:Y:S04]  /*15e0*/  LDG.E.64 R8, desc[UR12][R28.64] ;  /* 0x0000000c1c087981 */ /* 0x002ee8000c1e1b00 */
[----:B------:R-:W4:Y:S01]  /*15f0*/  LDG.E.64 R4, desc[UR12][R2.64] ;  /* 0x0000000c02047981 */ /* 0x000f22000c1e1b00 */
[----:B------:R-:W-:-:S05]  /*1600*/  IMAD R7, R6, 0x4, R7 ;  /* 0x0000000406077824 */ /* 0x000fca00078e0207 */
[----:B------:R-:W-:Y:S01]  /*1610*/  ISETP.GT.AND P0, PT, R7, UR6, PT ;  /* 0x0000000607007c0c */ /* 0x000fe2000bf04270 */
[----:B---3--:R2:W-:Y:S04]  /*1620*/  STG.E.64 desc[UR12][R2.64], R8 ;  /* 0x0000000802007986 */ /* 0x0085e8000c101b0c */
[----:B----4-:R2:W-:Y:S08]  /*1630*/  STG.E.64 desc[UR12][R28.64], R4 ;  /* 0x000000041c007986 */ /* 0x0105f0000c101b0c */
[----:B------:R-:W-:Y:S05]  /*1640*/  @!P0 BRA `(.L_x_78) ;  /* 0xfffffffc00848947 */ /* 0x000fea000383ffff */
[----:B------:R-:W-:Y:S05]  /*1650*/  EXIT ;  /* 0x000000000000794d */ /* 0x000fea0003800000 */
        .weak           $__internal_1_$__cuda_sm20_div_rn_f64_full
        .type           $__internal_1_$__cuda_sm20_div_rn_f64_full,@function
        .size           $__internal_1_$__cuda_sm20_div_rn_f64_full,(.L_x_86 - $__internal_1_$__cuda_sm20_div_rn_f64_full)
$__internal_1_$__cuda_sm20_div_rn_f64_full:
[C---:B------:R-:W-:Y:S01]  /*1660*/  FSETP.GEU.AND P0, PT, |R13|.reuse, 1.469367938527859385e-39, PT ;  /* 0x001000000d00780b */ /* 0x040fe20003f0e200 */
[----:B------:R-:W-:Y:S01]  /*1670*/  IMAD.MOV.U32 R18, RZ, RZ, 0x1 ;  /* 0x00000001ff127424 */ /* 0x000fe200078e00ff */
[----:B------:R-:W-:Y:S01]  /*1680*/  LOP3.LUT R10, R13, 0x800fffff, RZ, 0xc0, !PT ;  /* 0x800fffff0d0a7812 */ /* 0x000fe200078ec0ff */
[----:B------:R-:W-:Y:S01]  /*1690*/  IMAD.MOV.U32 R23, RZ, RZ, 0x1ca00000 ;  /* 0x1ca00000ff177424 */ /* 0x000fe200078e00ff */
[C---:B------:R-:W-:Y:S01]  /*16a0*/  FSETP.GEU.AND P3, PT, |R15|.reuse, 1.469367938527859385e-39, PT ;  /* 0x001000000f00780b */ /* 0x040fe20003f6e200 */
[----:B------:R-:W-:Y:S01]  /*16b0*/  BSSY.RECONVERGENT B2, `(.L_x_79) ;  /* 0x0000052000027945 */ /* 0x000fe20003800200 */
[----:B------:R-:W-:Y:S02]  /*16c0*/  LOP3.LUT R11, R10, 0x3ff00000, RZ, 0xfc, !PT ;  /* 0x3ff000000a0b7812 */ /* 0x000fe400078efcff */
[----:B------:R-:W-:Y:S02]  /*16d0*/  MOV R10, R12 ;  /* 0x0000000c000a7202 */ /* 0x000fe40000000f00 */
[----:B------:R-:W-:-:S02]  /*16e0*/  LOP3.LUT R22, R15, 0x7ff00000, RZ, 0xc0, !PT ;  /* 0x7ff000000f167812 */ /* 0x000fc400078ec0ff */
[C---:B------:R-:W-:Y:S01]  /*16f0*/  LOP3.LUT R25, R13.reuse, 0x7ff00000, RZ, 0xc0, !PT ;  /* 0x7ff000000d197812 */ /* 0x040fe200078ec0ff */
[----:B------:R-:W-:Y:S02]  /*1700*/  @!P0 DMUL R10, R12, 8.98846567431157953865e+307 ;  /* 0x7fe000000c0a8828 */ /* 0x000fe40000000000 */
[----:B------:R-:W-:Y:S01]  /*1710*/  IMAD.MOV.U32 R24, RZ, RZ, R22 ;  /* 0x000000ffff187224 */ /* 0x000fe200078e0016 */
[C---:B------:R-:W-:Y:S02]  /*1720*/  ISETP.GE.U32.AND P2, PT, R22.reuse, R25, PT ;  /* 0x000000191600720c */ /* 0x040fe40003f46070 */
[----:B------:R-:W-:Y:S01]  /*1730*/  @!P3 LOP3.LUT R17, R13, 0x7ff00000, RZ, 0xc0, !PT ;  /* 0x7ff000000d11b812 */ /* 0x000fe200078ec0ff */
[----:B------:R-:W0:Y:S03]  /*1740*/  MUFU.RCP64H R19, R11 ;  /* 0x0000000b00137308 */ /* 0x000e260000001800 */
[----:B------:R-:W-:-:S02]  /*1750*/  @!P3 ISETP.GE.U32.AND P4, PT, R22, R17, PT ;  /* 0x000000111600b20c */ /* 0x000fc40003f86070 */
[----:B------:R-:W-:Y:S02]  /*1760*/  SEL R17, R23, 0x63400000, !P2 ;  /* 0x6340000017117807 */ /* 0x000fe40005000000 */
[----:B------:R-:W-:Y:S02]  /*1770*/  @!P0 LOP3.LUT R25, R11, 0x7ff00000, RZ, 0xc0, !PT ;  /* 0x7ff000000b198812 */ /* 0x000fe400078ec0ff */
[----:B------:R-:W-:Y:S01]  /*1780*/  LOP3.LUT R17, R17, 0x800fffff, R15, 0xf8, !PT ;  /* 0x800fffff11117812 */ /* 0x000fe200078ef80f */
[----:B0-----:R-:W-:-:S08]  /*1790*/  DFMA R26, R18, -R10, 1 ;  /* 0x3ff00000121a742b */ /* 0x001fd0000000080a */
[----:B------:R-:W-:-:S08]  /*17a0*/  DFMA R26, R26, R26, R26 ;  /* 0x0000001a1a1a722b */ /* 0x000fd0000000001a */
[----:B------:R-:W-:Y:S01]  /*17b0*/  DFMA R26, R18, R26, R18 ;  /* 0x0000001a121a722b */ /* 0x000fe20000000012 */
[----:B------:R-:W-:Y:S01]  /*17c0*/  @!P3 SEL R19, R23, 0x63400000, !P4 ;  /* 0x634000001713b807 */ /* 0x000fe20006000000 */
[----:B------:R-:W-:-:S03]  /*17d0*/  @!P3 IMAD.MOV.U32 R18, RZ, RZ, RZ ;  /* 0x000000ffff12b224 */ /* 0x000fc600078e00ff */
[----:B------:R-:W-:-:S03]  /*17e0*/  @!P3 LOP3.LUT R16, R19, 0x80000000, R15, 0xf8, !PT ;  /* 0x800000001310b812 */ /* 0x000fc600078ef80f */
[----:B------:R-:W-:Y:S01]  /*17f0*/  DFMA R28, R26, -R10, 1 ;  /* 0x3ff000001a1c742b */ /* 0x000fe2000000080a */
[----:B------:R-:W-:Y:S02]  /*1800*/  @!P3 LOP3.LUT R19, R16, 0x100000, RZ, 0xfc, !PT ;  /* 0x001000001013b812 */ /* 0x000fe400078efcff */
[----:B------:R-:W-:-:S05]  /*1810*/  MOV R16, R14 ;  /* 0x0000000e00107202 */ /* 0x000fca0000000f00 */
[----:B------:R-:W-:Y:S02]  /*1820*/  DFMA R28, R26, R28, R26 ;  /* 0x0000001c1a1c722b */ /* 0x000fe4000000001a */
[----:B------:R-:W-:-:S08]  /*1830*/  @!P3 DFMA R16, R16, 2, -R18 ;  /* 0x400000001010b82b */ /* 0x000fd00000000812 */
[----:B------:R-:W-:Y:S02]  /*1840*/  DMUL R26, R28, R16 ;  /* 0x000000101c1a7228 */ /* 0x000fe40000000000 */
[----:B------:R-:W-:-:S06]  /*1850*/  @!P3 LOP3.LUT R24, R17, 0x7ff00000, RZ, 0xc0, !PT ;  /* 0x7ff000001118b812 */ /* 0x000fcc00078ec0ff */
[----:B------:R-:W-:-:S08]  /*1860*/  DFMA R18, R26, -R10, R16 ;  /* 0x8000000a1a12722b */ /* 0x000fd00000000010 */
[----:B------:R-:W-:Y:S01]  /*1870*/  DFMA R18, R28, R18, R26 ;  /* 0x000000121c12722b */ /* 0x000fe2000000001a */
[----:B------:R-:W-:Y:S01]  /*1880*/  IADD3 R26, PT, PT, R24, -0x1, RZ ;  /* 0xffffffff181a7810 */ /* 0x000fe20007ffe0ff */
[----:B------:R-:W-:-:S03]  /*1890*/  VIADD R27, R25, 0xffffffff ;  /* 0xffffffff191b7836 */ /* 0x000fc60000000000 */
[----:B------:R-:W-:-:S04]  /*18a0*/  ISETP.GT.U32.AND P0, PT, R26, 0x7feffffe, PT ;  /* 0x7feffffe1a00780c */ /* 0x000fc80003f04070 */
[----:B------:R-:W-:-:S13]  /*18b0*/  ISETP.GT.U32.OR P0, PT, R27, 0x7feffffe, P0 ;  /* 0x7feffffe1b00780c */ /* 0x000fda0000704470 */
[----:B------:R-:W-:Y:S05]  /*18c0*/  @P0 BRA `(.L_x_80) ;  /* 0x00000000006c0947 */ /* 0x000fea0003800000 */
[----:B------:R-:W-:Y:S01]  /*18d0*/  LOP3.LUT R15, R13, 0x7ff00000, RZ, 0xc0, !PT ;  /* 0x7ff000000d0f7812 */ /* 0x000fe200078ec0ff */
[----:B------:R-:W-:-:S03]  /*18e0*/  IMAD.MOV.U32 R24, RZ, RZ, RZ ;  /* 0x000000ffff187224 */ /* 0x000fc600078e00ff */
[CC--:B------:R-:W-:Y:S02]  /*18f0*/  VIADDMNMX R14, R22.reuse, -R15.reuse, 0xb9600000, !PT ;  /* 0xb9600000160e7446 */ /* 0x0c0fe4000780090f */
[----:B------:R-:W-:Y:S02]  /*1900*/  ISETP.GE.U32.AND P0, PT, R22, R15, PT ;  /* 0x0000000f1600720c */ /* 0x000fe40003f06070 */
[----:B------:R-:W-:Y:S02]  /*1910*/  VIMNMX R14, PT, PT, R14, 0x46a00000, PT ;  /* 0x46a000000e0e7848 */ /* 0x000fe40003fe0100 */
[----:B------:R-:W-:-:S05]  /*1920*/  SEL R23, R23, 0x63400000, !P0 ;  /* 0x6340000017177807 */ /* 0x000fca0004000000 */
[----:B------:R-:W-:-:S05]  /*1930*/  IMAD.IADD R14, R14, 0x1, -R23 ;  /* 0x000000010e0e7824 */ /* 0x000fca00078e0a17 */
[----:B------:R-:W-:-:S06]  /*1940*/  IADD3 R25, PT, PT, R14, 0x7fe00000, RZ ;  /* 0x7fe000000e197810 */ /* 0x000fcc0007ffe0ff */
[----:B------:R-:W-:-:S10]  /*1950*/  DMUL R22, R18, R24 ;  /* 0x0000001812167228 */ /* 0x000fd40000000000 */
[----:B------:R-:W-:-:S13]  /*1960*/  FSETP.GTU.AND P0, PT, |R23|, 1.469367938527859385e-39, PT ;  /* 0x001000001700780b */ /* 0x000fda0003f0c200 */
[----:B------:R-:W-:Y:S05]  /*1970*/  @P0 BRA `(.L_x_81) ;  /* 0x0000000000940947 */ /* 0x000fea0003800000 */
[----:B------:R-:W-:Y:S01]  /*1980*/  DFMA R10, R18, -R10, R16 ;  /* 0x8000000a120a722b */ /* 0x000fe20000000010 */
[----:B------:R-:W-:-:S09]  /*1990*/  IMAD.MOV.U32 R24, RZ, RZ, RZ ;  /* 0x000000ffff187224 */ /* 0x000fd200078e00ff */
[C---:B------:R-:W-:Y:S02]  /*19a0*/  FSETP.NEU.AND P0, PT, R11.reuse, RZ, PT ;  /* 0x000000ff0b00720b */ /* 0x040fe40003f0d000 */
[----:B------:R-:W-:-:S04]  /*19b0*/  LOP3.LUT R13, R11, 0x80000000, R13, 0x48, !PT ;  /* 0x800000000b0d7812 */ /* 0x000fc800078e480d */
[----:B------:R-:W-:-:S07]  /*19c0*/  LOP3.LUT R25, R13, R25, RZ, 0xfc, !PT ;  /* 0x000000190d197212 */ /* 0x000fce00078efcff */
[----:B------:R-:W-:Y:S05]  /*19d0*/  @!P0 BRA `(.L_x_81) ;  /* 0x00000000007c8947 */ /* 0x000fea0003800000 */
[----:B------:R-:W-:Y:S01]  /*19e0*/  IADD3 R11, PT, PT, -R14, RZ, RZ ;  /* 0x000000ff0e0b7210 */ /* 0x000fe20007ffe1ff */
[----:B------:R-:W-:-:S06]  /*19f0*/  IMAD.MOV.U32 R10, RZ, RZ, RZ ;  /* 0x000000ffff0a7224 */ /* 0x000fcc00078e00ff */
[----:B------:R-:W-:Y:S02]  /*1a00*/  DFMA R10, R22, -R10, R18 ;  /* 0x8000000a160a722b */ /* 0x000fe40000000012 */
[----:B------:R-:W-:-:S04]  /*1a10*/  DMUL.RP R18, R18, R24 ;  /* 0x0000001812127228 */ /* 0x000fc80000008000 */
[----:B------:R-:W-:-:S04]  /*1a20*/  IADD3 R10, PT, PT, -R14, -0x43300000, RZ ;  /* 0xbcd000000e0a7810 */ /* 0x000fc80007ffe1ff */
[----:B------:R-:W-:Y:S02]  /*1a30*/  FSETP.NEU.AND P0, PT, |R11|, R10, PT ;  /* 0x0000000a0b00720b */ /* 0x000fe40003f0d200 */
[----:B------:R-:W-:Y:S02]  /*1a40*/  LOP3.LUT R13, R19, R13, RZ, 0x3c, !PT ;  /* 0x0000000d130d7212 */ /* 0x000fe400078e3cff */
[----:B------:R-:W-:Y:S02]  /*1a50*/  FSEL R22, R18, R22, !P0 ;  /* 0x0000001612167208 */ /* 0x000fe40004000000 */
[----:B------:R-:W-:Y:S01]  /*1a60*/  FSEL R23, R13, R23, !P0 ;  /* 0x000000170d177208 */ /* 0x000fe20004000000 */
[----:B------:R-:W-:Y:S06]  /*1a70*/  BRA `(.L_x_81) ;  /* 0x0000000000547947 */ /* 0x000fec0003800000 */
.L_x_80:
[----:B------:R-:W-:-:S14]  /*1a80*/  DSETP.NAN.AND P0, PT, R14, R14, PT ;  /* 0x0000000e0e00722a */ /* 0x000fdc0003f08000 */
[----:B------:R-:W-:Y:S05]  /*1a90*/  @P0 BRA `(.L_x_82) ;  /* 0x0000000000440947 */ /* 0x000fea0003800000 */
[----:B------:R-:W-:-:S14]  /*1aa0*/  DSETP.NAN.AND P0, PT, R12, R12, PT ;  /* 0x0000000c0c00722a */ /* 0x000fdc0003f08000 */
[----:B------:R-:W-:Y:S05]  /*1ab0*/  @P0 BRA `(.L_x_83) ;  /* 0x0000000000300947 */ /* 0x000fea0003800000 */
[----:B------:R-:W-:Y:S01]  /*1ac0*/  ISETP.NE.AND P0, PT, R24, R25, PT ;  /* 0x000000191800720c */ /* 0x000fe20003f05270 */
[----:B------:R-:W-:Y:S01]  /*1ad0*/  IMAD.MOV.U32 R22, RZ, RZ, 0x0 ;  /* 0x00000000ff167424 */ /* 0x000fe200078e00ff */
[----:B------:R-:W-:-:S11]  /*1ae0*/  MOV R23, 0xfff80000 ;  /* 0xfff8000000177802 */ /* 0x000fd60000000f00 */
[----:B------:R-:W-:Y:S05]  /*1af0*/  @!P0 BRA `(.L_x_81) ;  /* 0x0000000000348947 */ /* 0x000fea0003800000 */
[----:B------:R-:W-:Y:S02]  /*1b00*/  ISETP.NE.AND P0, PT, R24, 0x7ff00000, PT ;  /* 0x7ff000001800780c */ /* 0x000fe40003f05270 */
[----:B------:R-:W-:Y:S02]  /*1b10*/  LOP3.LUT R23, R15, 0x80000000, R13, 0x48, !PT ;  /* 0x800000000f177812 */ /* 0x000fe400078e480d */
[----:B------:R-:W-:-:S13]  /*1b20*/  ISETP.EQ.OR P0, PT, R25, RZ, !P0 ;  /* 0x000000ff1900720c */ /* 0x000fda0004702670 */
[----:B------:R-:W-:Y:S01]  /*1b30*/  @P0 LOP3.LUT R10, R23, 0x7ff00000, RZ, 0xfc, !PT ;  /* 0x7ff00000170a0812 */ /* 0x000fe200078efcff */
[----:B------:R-:W-:Y:S02]  /*1b40*/  @!P0 IMAD.MOV.U32 R22, RZ, RZ, RZ ;  /* 0x000000ffff168224 */ /* 0x000fe400078e00ff */
[----:B------:R-:W-:Y:S01]  /*1b50*/  @P0 IMAD.MOV.U32 R22, RZ, RZ, RZ ;  /* 0x000000ffff160224 */ /* 0x000fe200078e00ff */
[----:B------:R-:W-:Y:S01]  /*1b60*/  @P0 MOV R23, R10 ;  /* 0x0000000a00170202 */ /* 0x000fe20000000f00 */
[----:B------:R-:W-:Y:S06]  /*1b70*/  BRA `(.L_x_81) ;  /* 0x0000000000147947 */ /* 0x000fec0003800000 */
.L_x_83:
[----:B------:R-:W-:Y:S01]  /*1b80*/  LOP3.LUT R23, R13, 0x80000, RZ, 0xfc, !PT ;  /* 0x000800000d177812 */ /* 0x000fe200078efcff */
[----:B------:R-:W-:Y:S01]  /*1b90*/  IMAD.MOV.U32 R22, RZ, RZ, R12 ;  /* 0x000000ffff167224 */ /* 0x000fe200078e000c */
[----:B------:R-:W-:Y:S06]  /*1ba0*/  BRA `(.L_x_81) ;  /* 0x0000000000087947 */ /* 0x000fec0003800000 */
.L_x_82:
[----:B------:R-:W-:Y:S01]  /*1bb0*/  LOP3.LUT R23, R15, 0x80000, RZ, 0xfc, !PT ;  /* 0x000800000f177812 */ /* 0x000fe200078efcff */
[----:B------:R-:W-:-:S07]  /*1bc0*/  IMAD.MOV.U32 R22, RZ, RZ, R14 ;  /* 0x000000ffff167224 */ /* 0x000fce00078e000e */
.L_x_81:
[----:B------:R-:W-:Y:S05]  /*1bd0*/  BSYNC.RECONVERGENT B2 ;  /* 0x0000000000027941 */ /* 0x000fea0003800200 */
.L_x_79:
[----:B------:R-:W-:Y:S01]  /*1be0*/  MOV R10, R6 ;  /* 0x00000006000a7202 */ /* 0x000fe20000000f00 */
[----:B------:R-:W-:-:S04]  /*1bf0*/  IMAD.MOV.U32 R11, RZ, RZ, 0x0 ;  /* 0x00000000ff0b7424 */ /* 0x000fc800078e00ff */
[----:B------:R-:W-:Y:S05]  /*1c00*/  RET.REL.NODEC R10 `(_Z14find_pivot_rowPdiiii) ;  /* 0xffffffe00afc7950 */ /* 0x000fea0003c3ffff */
.L_x_84:
        /* <DEDUP_REMOVED lines=15> */
.L_x_86:


//--------------------- .nv.shared._Z11calculate_XPdS_iii --------------------------
	.section	.nv.shared._Z11calculate_XPdS_iii,"aw",@nobits
	.sectionflags	@""
	.align	16
	.zero		1024


//--------------------- .nv.shared.reserved.0     --------------------------
	.section	.nv.shared.reserved.0,"aw",@nobits
	.weak		__nv_reservedSMEM_offset_0_alias
	.size		__nv_reservedSMEM_offset_0_alias, 0, 64
	.other		__nv_reservedSMEM_offset_0_alias,@"STO_CUDA_RESERVED_SHARED STV_DEFAULT"
__nv_reservedSMEM_offset_0_alias:
	.zero		0
	.zero		64


//--------------------- .nv.shared._Z6init_XPdS_ii --------------------------
	.section	.nv.shared._Z6init_XPdS_ii,"aw",@nobits
	.sectionflags	@""
	.align	16
	.zero		1024


//--------------------- .nv.shared._Z13subtract_rowsPdiii --------------------------
	.section	.nv.shared._Z13subtract_rowsPdiii,"aw",@nobits
	.sectionflags	@""
	.align	16
	.zero		1024


//--------------------- .nv.shared._Z14find_pivot_rowPdiiii --------------------------
	.section	.nv.shared._Z14find_pivot_rowPdiiii,"aw",@nobits
	.sectionflags	@""
	.align	16
	.zero		1024


//--------------------- .nv.constant0._Z11calculate_XPdS_iii --------------------------
	.section	.nv.constant0._Z11calculate_XPdS_iii,"a",@progbits
	.sectionflags	@""
	.align	4
.nv.constant0._Z11calculate_XPdS_iii:
	.zero		924


//--------------------- .nv.constant0._Z6init_XPdS_ii --------------------------
	.section	.nv.constant0._Z6init_XPdS_ii,"a",@progbits
	.sectionflags	@""
	.align	4
.nv.constant0._Z6init_XPdS_ii:
	.zero		920


//--------------------- .nv.constant0._Z13subtract_rowsPdiii --------------------------
	.section	.nv.constant0._Z13subtract_rowsPdiii,"a",@progbits
	.sectionflags	@""
	.align	4
.nv.constant0._Z13subtract_rowsPdiii:
	.zero		916


//--------------------- .nv.constant0._Z14find_pivot_rowPdiiii --------------------------
	.section	.nv.constant0._Z14find_pivot_rowPdiiii,"a",@progbits
	.sectionflags	@""
	.align	4
.nv.constant0._Z14find_pivot_rowPdiiii:
	.zero		920


//--------------------- SYMBOLS --------------------------

	.type		.nv.reservedSmem.offset0,@object
	.size		.nv.reservedSmem.offset0,0x4
	.type		.nv.reservedSmem.cap,@object
	.size		.nv.reservedSmem.cap,0x4
